	.target	sm_90a

	.elftype	@"ET_EXEC"


//--------------------- .note.nv.tkinfo           --------------------------
	.section	.note.nv.tkinfo,"",@"SHT_NOTE"
	.sectionflags	@"SHF_NOTE_NV_TKINFO"
	.tkinfo
        /*0018*/ 	.word	0x00000002
        /*0030*/ 	.string	""
        /*0030*/ 	.string	"ptxas"
        /*0030*/ 	.string	"Cuda compilation tools, release 13.0, V13.0.88"
        /*0030*/ 	.string	"Build cuda_13.0.r13.0/compiler.36424714_0"
        /*0030*/ 	.string	"-arch sm_90a -m 64 "



//--------------------- .note.nv.cuinfo           --------------------------
	.section	.note.nv.cuinfo,"",@"SHT_NOTE"
	.sectionflags	@"SHF_NOTE_NV_CUINFO"
        /*0018*/ 	.short	0x0002
        /*001a*/ 	.short	0x005a
        /*001c*/ 	.short	0x0082
	.zero		2


//--------------------- .nv.info                  --------------------------
	.section	.nv.info,"",@"SHT_CUDA_INFO"
	.align	4


	//----- nvinfo : EIATTR_REGCOUNT
	.align		4
        /*0000*/ 	.byte	0x04, 0x2f
        /*0002*/ 	.short	(.L_15 - .L_14)
	.align		4
.L_14:
        /*0004*/ 	.word	index@(_ZN7cutlass13device_kernelINS_4fmha6kernel13FmhaKernelTmaINS1_10collective15FmhaMainloopTmaINS_10bfloat16_tEfN4cute5tupleIJNS7_1CILi64EEENS9_ILi128EEENS9_ILi32EEEEEENS4_12CausalFusionEJEEENS4_15FmhaFwdEpilogueIS6_fNS8_IJSA_SC_SB_EEEEEJEEEEEvNT_6ParamsE)
        /*0008*/ 	.word	0x00000088


	//----- nvinfo : EIATTR_FRAME_SIZE
	.align		4
.L_15:
        /*000c*/ 	.byte	0x04, 0x11
        /*000e*/ 	.short	(.L_17 - .L_16)
	.align		4
.L_16:
        /*0010*/ 	.word	index@($__internal_0_$__cuda_sm20_rcp_rn_f32_slowpath)
        /*0014*/ 	.word	0x00000000


	//----- nvinfo : EIATTR_FRAME_SIZE
	.align		4
.L_17:
        /*0018*/ 	.byte	0x04, 0x11
        /*001a*/ 	.short	(.L_19 - .L_18)
	.align		4
.L_18:
        /*001c*/ 	.word	index@(_ZN7cutlass13device_kernelINS_4fmha6kernel13FmhaKernelTmaINS1_10collective15FmhaMainloopTmaINS_10bfloat16_tEfN4cute5tupleIJNS7_1CILi64EEENS9_ILi128EEENS9_ILi32EEEEEENS4_12CausalFusionEJEEENS4_15FmhaFwdEpilogueIS6_fNS8_IJSA_SC_SB_EEEEEJEEEEEvNT_6ParamsE)
        /*0020*/ 	.word	0x00000000


	//----- nvinfo : EIATTR_MIN_STACK_SIZE
	.align		4
.L_19:
        /*0024*/ 	.byte	0x04, 0x12
        /*0026*/ 	.short	(.L_21 - .L_20)
	.align		4
.L_20:
        /*0028*/ 	.word	index@(_ZN7cutlass13device_kernelINS_4fmha6kernel13FmhaKernelTmaINS1_10collective15FmhaMainloopTmaINS_10bfloat16_tEfN4cute5tupleIJNS7_1CILi64EEENS9_ILi128EEENS9_ILi32EEEEEENS4_12CausalFusionEJEEENS4_15FmhaFwdEpilogueIS6_fNS8_IJSA_SC_SB_EEEEEJEEEEEvNT_6ParamsE)
        /*002c*/ 	.word	0x00000000
.L_21:


//--------------------- .nv.compat                --------------------------
	.section	.nv.compat,"",@"SHT_CUDA_COMPAT_INFO"
	.align	4
        /*0000*/ 	.byte	0x02, 0x09, 0x01, 0x00, 0x02, 0x02, 0x04, 0x00, 0x02, 0x05, 0x05, 0x00, 0x03, 0x07, 0x01, 0x01
        /*0010*/ 	.byte	0x02, 0x03, 0x01, 0x00, 0x02, 0x06, 0x01, 0x00, 0x04, 0x0b, 0x08, 0x00, 0x00, 0x00, 0x00, 0x00
        /*0020*/ 	.byte	0x00, 0x00, 0x00, 0x00


//--------------------- .nv.info._ZN7cutlass13device_kernelINS_4fmha6kernel13FmhaKernelTmaINS1_10collective15FmhaMainloopTmaINS_10bfloat16_tEfN4cute5tupleIJNS7_1CILi64EEENS9_ILi128EEENS9_ILi32EEEEEENS4_12CausalFusionEJEEENS4_15FmhaFwdEpilogueIS6_fNS8_IJSA_SC_SB_EEEEEJEEEEEvNT_6ParamsE --------------------------
	.section	.nv.info._ZN7cutlass13device_kernelINS_4fmha6kernel13FmhaKernelTmaINS1_10collective15FmhaMainloopTmaINS_10bfloat16_tEfN4cute5tupleIJNS7_1CILi64EEENS9_ILi128EEENS9_ILi32EEEEEENS4_12CausalFusionEJEEENS4_15FmhaFwdEpilogueIS6_fNS8_IJSA_SC_SB_EEEEEJEEEEEvNT_6ParamsE,"",@"SHT_CUDA_INFO"
	.sectionflags	@""
	.align	4


	//----- nvinfo : EIATTR_CUDA_API_VERSION
	.align		4
        /*0000*/ 	.byte	0x04, 0x37
        /*0002*/ 	.short	(.L_23 - .L_22)
.L_22:
        /*0004*/ 	.word	0x00000082


	//----- nvinfo : EIATTR_KPARAM_INFO
	.align		4
.L_23:
        /*0008*/ 	.byte	0x04, 0x17
        /*000a*/ 	.short	(.L_25 - .L_24)
.L_24:
        /*000c*/ 	.word	0x00000000
        /*0010*/ 	.short	0x0000
        /*0012*/ 	.short	0x0070
        /*0014*/ 	.byte	0x00, 0xf0, 0x01, 0x20


	//----- nvinfo : EIATTR_SPARSE_MMA_MASK
	.align		4
.L_25:
        /*0018*/ 	.byte	0x03, 0x50
        /*001a*/ 	.short	0x0000


	//----- nvinfo : EIATTR_MAXREG_COUNT
	.align		4
        /*001c*/ 	.byte	0x03, 0x1b
        /*001e*/ 	.short	0x00ff


	//----- nvinfo : EIATTR_NUM_BARRIERS
	.align		4
        /*0020*/ 	.byte	0x02, 0x4c
        /*0022*/ 	.byte	0x02
	.zero		1


	//----- nvinfo : EIATTR_EXTERNS
	.align		4
        /*0024*/ 	.byte	0x04, 0x0f
        /*0026*/ 	.short	(.L_27 - .L_26)


	//   ....[0]....
	.align		4
.L_26:
        /*0028*/ 	.word	index@(__assertfail)


	//----- nvinfo : EIATTR_MERCURY_ISA_VERSION
	.align		4
.L_27:
        /*002c*/ 	.byte	0x03, 0x5f
        /*002e*/ 	.short	0x0101


	//----- nvinfo : EIATTR_COOP_GROUP_MASK_REGIDS
	.align		4
        /*0030*/ 	.byte	0x04, 0x29
        /*0032*/ 	.short	(.L_29 - .L_28)


	//   ....[0]....
.L_28:
        /*0034*/ 	.word	0xffffffff


	//   ....[1]....
        /*0038*/ 	.word	0xffffffff


	//   ....[2]....
        /*003c*/ 	.word	0xffffffff


	//   ....[3]....
        /*0040*/ 	.word	0xffffffff


	//   ....[4]....
        /*0044*/ 	.word	0xffffffff


	//   ....[5]....
        /*0048*/ 	.word	0xffffffff


	//   ....[6]....
        /*004c*/ 	.word	0xffffffff


	//   ....[7]....
        /*0050*/ 	.word	0xffffffff


	//   ....[8]....
        /*0054*/ 	.word	0xffffffff


	//   ....[9]....
        /*0058*/ 	.word	0xffffffff


	//   ....[10]....
        /*005c*/ 	.word	0xffffffff


	//   ....[11]....
        /*0060*/ 	.word	0xffffffff


	//   ....[12]....
        /*0064*/ 	.word	0xffffffff


	//   ....[13]....
        /*0068*/ 	.word	0xffffffff


	//   ....[14]....
        /*006c*/ 	.word	0xffffffff


	//   ....[15]....
        /*0070*/ 	.word	0xffffffff


	//   ....[16]....
        /*0074*/ 	.word	0xffffffff


	//   ....[17]....
        /*0078*/ 	.word	0xffffffff


	//   ....[18]....
        /*007c*/ 	.word	0xffffffff


	//   ....[19]....
        /*0080*/ 	.word	0xffffffff


	//   ....[20]....
        /*0084*/ 	.word	0xffffffff


	//----- nvinfo : EIATTR_COOP_GROUP_INSTR_OFFSETS
	.align		4
.L_29:
        /*0088*/ 	.byte	0x04, 0x28
        /*008a*/ 	.short	(.L_31 - .L_30)


	//   ....[0]....
.L_30:
        /*008c*/ 	.word	0x00000050


	//   ....[1]....
        /*0090*/ 	.word	0x00000140


	//   ....[2]....
        /*0094*/ 	.word	0x00000270


	//   ....[3]....
        /*0098*/ 	.word	0x00000410


	//   ....[4]....
        /*009c*/ 	.word	0x00000560


	//   ....[5]....
        /*00a0*/ 	.word	0x00001f60


	//   ....[6]....
        /*00a4*/ 	.word	0x00002040


	//   ....[7]....
        /*00a8*/ 	.word	0x00002910


	//   ....[8]....
        /*00ac*/ 	.word	0x00002a50


	//   ....[9]....
        /*00b0*/ 	.word	0x000048c0


	//   ....[10]....
        /*00b4*/ 	.word	0x000048d0


	//   ....[11]....
        /*00b8*/ 	.word	0x00004900


	//   ....[12]....
        /*00bc*/ 	.word	0x00004910


	//   ....[13]....
        /*00c0*/ 	.word	0x00007f20


	//   ....[14]....
        /*00c4*/ 	.word	0x00007f30


	//   ....[15]....
        /*00c8*/ 	.word	0x00007f60


	//   ....[16]....
        /*00cc*/ 	.word	0x00007f70


	//   ....[17]....
        /*00d0*/ 	.word	0x0000a430


	//   ....[18]....
        /*00d4*/ 	.word	0x0000a470


	//   ....[19]....
        /*00d8*/ 	.word	0x0000a4b0


	//   ....[20]....
        /*00dc*/ 	.word	0x0000a4d0


	//----- nvinfo : EIATTR_SYSCALL_OFFSETS
	.align		4
.L_31:
        /*00e0*/ 	.byte	0x04, 0x46
        /*00e2*/ 	.short	(.L_33 - .L_32)


	//   ....[0]....
.L_32:
        /*00e4*/ 	.word	0x0000ad10


	//   ....[1]....
        /*00e8*/ 	.word	0x0000ae30


	//----- nvinfo : EIATTR_MBARRIER_INSTR_OFFSETS
	.align		4
.L_33:
        /*00ec*/ 	.byte	0x04, 0x39
        /*00ee*/ 	.short	(.L_35 - .L_34)


	//   ....[0]....
.L_34:
        /*00f0*/ 	.word	0x00000240
        /*00f4*/ 	.word	0x000000ff
        /*00f8*/ 	.word	0x00009040
        /*00fc*/ 	.short	0x0100
        /*00fe*/ 	.byte	0x08
	.zero		1


	//   ....[1]....
        /*0100*/ 	.word	0x00000250
        /*0104*/ 	.word	0x000000ff
        /*0108*/ 	.word	0x00009048
        /*010c*/ 	.short	0x0100
        /*010e*/ 	.byte	0x08
	.zero		1


	//   ....[2]....
        /*0110*/ 	.word	0x00000380
        /*0114*/ 	.word	0x000000ff
        /*0118*/ 	.word	0x00009000
        /*011c*/ 	.short	0x0100
        /*011e*/ 	.byte	0x08
	.zero		1


	//   ....[3]....
        /*0120*/ 	.word	0x00000390
        /*0124*/ 	.word	0x000000ff
        /*0128*/ 	.word	0x00009020
        /*012c*/ 	.short	0x0100
        /*012e*/ 	.byte	0x08
	.zero		1


	//   ....[4]....
        /*0130*/ 	.word	0x000003a0
        /*0134*/ 	.word	0x000000ff
        /*0138*/ 	.word	0x00009008
        /*013c*/ 	.short	0x0100
        /*013e*/ 	.byte	0x08
	.zero		1


	//   ....[5]....
        /*0140*/ 	.word	0x000003b0
        /*0144*/ 	.word	0x000000ff
        /*0148*/ 	.word	0x00009028
        /*014c*/ 	.short	0x0100
        /*014e*/ 	.byte	0x08
	.zero		1


	//   ....[6]....
        /*0150*/ 	.word	0x000003c0
        /*0154*/ 	.word	0x000000ff
        /*0158*/ 	.word	0x00009010
        /*015c*/ 	.short	0x0100
        /*015e*/ 	.byte	0x08
	.zero		1


	//   ....[7]....
        /*0160*/ 	.word	0x000003d0
        /*0164*/ 	.word	0x000000ff
        /*0168*/ 	.word	0x00009030
        /*016c*/ 	.short	0x0100
        /*016e*/ 	.byte	0x08
	.zero		1


	//   ....[8]....
        /*0170*/ 	.word	0x000003e0
        /*0174*/ 	.word	0x000000ff
        /*0178*/ 	.word	0x00009018
        /*017c*/ 	.short	0x0100
        /*017e*/ 	.byte	0x08
	.zero		1


	//   ....[9]....
        /*0180*/ 	.word	0x000003f0
        /*0184*/ 	.word	0x000000ff
        /*0188*/ 	.word	0x00009038
        /*018c*/ 	.short	0x0100
        /*018e*/ 	.byte	0x08
	.zero		1


	//   ....[10]....
        /*0190*/ 	.word	0x00000520
        /*0194*/ 	.word	0x000000ff
        /*0198*/ 	.word	0x00009050
        /*019c*/ 	.short	0x0100
        /*019e*/ 	.byte	0x08
	.zero		1


	//   ....[11]....
        /*01a0*/ 	.word	0x00000530
        /*01a4*/ 	.word	0x000000ff
        /*01a8*/ 	.word	0x00009058
        /*01ac*/ 	.short	0x0100
        /*01ae*/ 	.byte	0x08
	.zero		1


	//   ....[12]....
        /*01b0*/ 	.word	0x00000740
        /*01b4*/ 	.word	0x00000004
        /*01b8*/ 	.word	0x00009048
        /*01bc*/ 	.short	0x010a
        /*01be*/ 	.byte	0x3f
	.zero		1


	//   ....[13]....
        /*01c0*/ 	.word	0x000009d0
        /*01c4*/ 	.word	0x00000004
        /*01c8*/ 	.word	0x00009020
        /*01cc*/ 	.short	0x010a
        /*01ce*/ 	.byte	0x3f
	.zero		1


	//   ....[14]....
        /*01d0*/ 	.word	0x00000ba0
        /*01d4*/ 	.word	0x00000003
        /*01d8*/ 	.word	0x00009020
        /*01dc*/ 	.short	0x010a
        /*01de*/ 	.byte	0x3f
	.zero		1


	//   ....[15]....
        /*01e0*/ 	.word	0x00000dd0
        /*01e4*/ 	.word	0x00000003
        /*01e8*/ 	.word	0x00009020
        /*01ec*/ 	.short	0x010a
        /*01ee*/ 	.byte	0x3f
	.zero		1


	//   ....[16]....
        /*01f0*/ 	.word	0x00001000
        /*01f4*/ 	.word	0x00000008
        /*01f8*/ 	.word	0x00009020
        /*01fc*/ 	.short	0x010a
        /*01fe*/ 	.byte	0x3f
	.zero		1


	//   ....[17]....
        /*0200*/ 	.word	0x00001280
        /*0204*/ 	.word	0x00000002
        /*0208*/ 	.word	0x00009040
        /*020c*/ 	.short	0x010a
        /*020e*/ 	.byte	0x3f
	.zero		1


	//   ....[18]....
        /*0210*/ 	.word	0x00001360
        /*0214*/ 	.word	0x00000002
        /*0218*/ 	.word	0x00009000
        /*021c*/ 	.short	0x010a
        /*021e*/ 	.byte	0x3f
	.zero		1


	//   ....[19]....
        /*0220*/ 	.word	0x00003d10
        /*0224*/ 	.word	0x00000002
        /*0228*/ 	.word	0x00009008
        /*022c*/ 	.short	0x010a
        /*022e*/ 	.byte	0x3f
	.zero		1


	//   ....[20]....
        /*0230*/ 	.word	0x00004020
        /*0234*/ 	.word	0x00000013
        /*0238*/ 	.word	0x00000000
        /*023c*/ 	.short	0x0101
        /*023e*/ 	.byte	0x3f
	.zero		1


	//   ....[21]....
        /*0240*/ 	.word	0x000040f0
        /*0244*/ 	.word	0x00000015
        /*0248*/ 	.word	0x00009000
        /*024c*/ 	.short	0x010a
        /*024e*/ 	.byte	0x3f
	.zero		1


	//   ....[22]....
        /*0250*/ 	.word	0x00004260
        /*0254*/ 	.word	0x00000012
        /*0258*/ 	.word	0x00009020
        /*025c*/ 	.short	0x010a
        /*025e*/ 	.byte	0x3f
	.zero		1


	//   ....[23]....
        /*0260*/ 	.word	0x00004a10
        /*0264*/ 	.word	0x00000017
        /*0268*/ 	.word	0x00000000
        /*026c*/ 	.short	0x0101
        /*026e*/ 	.byte	0x3f
	.zero		1


	//   ....[24]....
        /*0270*/ 	.word	0x00004ba0
        /*0274*/ 	.word	0x00000070
        /*0278*/ 	.word	0x00009000
        /*027c*/ 	.short	0x010a
        /*027e*/ 	.byte	0x3f
	.zero		1


	//   ....[25]....
        /*0280*/ 	.word	0x000069c0
        /*0284*/ 	.word	0x00000018
        /*0288*/ 	.word	0x00000000
        /*028c*/ 	.short	0x0101
        /*028e*/ 	.byte	0x3f
	.zero		1


	//   ....[26]....
        /*0290*/ 	.word	0x00006a40
        /*0294*/ 	.word	0x00000015
        /*0298*/ 	.word	0x00009020
        /*029c*/ 	.short	0x010a
        /*029e*/ 	.byte	0x3f
	.zero		1


	//   ....[27]....
        /*02a0*/ 	.word	0x00006d20
        /*02a4*/ 	.word	0x00000019
        /*02a8*/ 	.word	0x00009000
        /*02ac*/ 	.short	0x010a
        /*02ae*/ 	.byte	0x3f
	.zero		1


	//   ....[28]....
        /*02b0*/ 	.word	0x00006ed0
        /*02b4*/ 	.word	0x00000012
        /*02b8*/ 	.word	0x00009020
        /*02bc*/ 	.short	0x010a
        /*02be*/ 	.byte	0x3f
	.zero		1


	//   ....[29]....
        /*02c0*/ 	.word	0x000080a0
        /*02c4*/ 	.word	0x0000001a
        /*02c8*/ 	.word	0x00000000
        /*02cc*/ 	.short	0x0101
        /*02ce*/ 	.byte	0x3f
	.zero		1


	//   ....[30]....
        /*02d0*/ 	.word	0x00008250
        /*02d4*/ 	.word	0x00000017
        /*02d8*/ 	.word	0x00009000
        /*02dc*/ 	.short	0x010a
        /*02de*/ 	.byte	0x3f
	.zero		1


	//   ....[31]....
        /*02e0*/ 	.word	0x0000a090
        /*02e4*/ 	.word	0x00000007
        /*02e8*/ 	.word	0x00000000
        /*02ec*/ 	.short	0x0101
        /*02ee*/ 	.byte	0x3f
	.zero		1


	//   ....[32]....
        /*02f0*/ 	.word	0x0000a110
        /*02f4*/ 	.word	0x00000007
        /*02f8*/ 	.word	0x00009020
        /*02fc*/ 	.short	0x010a
        /*02fe*/ 	.byte	0x3f
	.zero		1


	//----- nvinfo : EIATTR_NUM_MBARRIERS
	.align		4
.L_35:
        /*0300*/ 	.byte	0x03, 0x38
        /*0302*/ 	.short	0x000c


	//----- nvinfo : EIATTR_EXIT_INSTR_OFFSETS
	.align		4
        /*0304*/ 	.byte	0x04, 0x1c
        /*0306*/ 	.short	(.L_37 - .L_36)


	//   ....[0]....
.L_36:
        /*0308*/ 	.word	0x0000b2c0


	//----- nvinfo : EIATTR_MAX_THREADS
	.align		4
.L_37:
        /*030c*/ 	.byte	0x04, 0x05
        /*030e*/ 	.short	(.L_39 - .L_38)
.L_38:
        /*0310*/ 	.word	0x00000080
        /*0314*/ 	.word	0x00000001
        /*0318*/ 	.word	0x00000001


	//----- nvinfo : EIATTR_CRS_STACK_SIZE
	.align		4
.L_39:
        /*031c*/ 	.byte	0x04, 0x1e
        /*031e*/ 	.short	(.L_41 - .L_40)
.L_40:
        /*0320*/ 	.word	0x00000000


	//----- nvinfo : EIATTR_CBANK_PARAM_SIZE
	.align		4
.L_41:
        /*0324*/ 	.byte	0x03, 0x19
        /*0326*/ 	.short	0x0870


	//----- nvinfo : EIATTR_PARAM_CBANK
	.align		4
        /*0328*/ 	.byte	0x04, 0x0a
        /*032a*/ 	.short	(.L_43 - .L_42)
	.align		4
.L_42:
        /*032c*/ 	.word	index@(.nv.constant0._ZN7cutlass13device_kernelINS_4fmha6kernel13FmhaKernelTmaINS1_10collective15FmhaMainloopTmaINS_10bfloat16_tEfN4cute5tupleIJNS7_1CILi64EEENS9_ILi128EEENS9_ILi32EEEEEENS4_12CausalFusionEJEEENS4_15FmhaFwdEpilogueIS6_fNS8_IJSA_SC_SB_EEEEEJEEEEEvNT_6ParamsE)
        /*0330*/ 	.short	0x0210
        /*0332*/ 	.short	0x0870


	//----- nvinfo : EIATTR_SW_WAR
	.align		4
.L_43:
        /*0334*/ 	.byte	0x04, 0x36
        /*0336*/ 	.short	(.L_45 - .L_44)
.L_44:
        /*0338*/ 	.word	0x00000008
.L_45:


//--------------------- .nv.callgraph             --------------------------
	.section	.nv.callgraph,"",@"SHT_CUDA_CALLGRAPH"
	.align	4
	.sectionentsize	8
	.align		4
        /*0000*/ 	.word	0x00000000
	.align		4
        /*0004*/ 	.word	0xffffffff
	.align		4
        /*0008*/ 	.word	index@(_ZN7cutlass13device_kernelINS_4fmha6kernel13FmhaKernelTmaINS1_10collective15FmhaMainloopTmaINS_10bfloat16_tEfN4cute5tupleIJNS7_1CILi64EEENS9_ILi128EEENS9_ILi32EEEEEENS4_12CausalFusionEJEEENS4_15FmhaFwdEpilogueIS6_fNS8_IJSA_SC_SB_EEEEEJEEEEEvNT_6ParamsE)
	.align		4
        /*000c*/ 	.word	index@(__assertfail)
	.align		4
        /*0010*/ 	.word	0x00000000
	.align		4
        /*0014*/ 	.word	0xfffffffe
	.align		4
        /*0018*/ 	.word	0x00000000
	.align		4
        /*001c*/ 	.word	0xfffffffd
	.align		4
        /*0020*/ 	.word	0x00000000
	.align		4
        /*0024*/ 	.word	0xfffffffc


//--------------------- .nv.constant4             --------------------------
	.section	.nv.constant4,"a",@progbits
	.align	8
	.align		8
.nv.constant4:
        /*0000*/ 	.dword	__assertfail
	.align		8
        /*0008*/ 	.dword	__unnamed_1
	.align		8
        /*0010*/ 	.dword	_ZN39_INTERNAL_be43d617_4_k_cu_c2279a41_34904cuda3std3__45__cpo5beginE
	.align		8
        /*0018*/ 	.dword	_ZN39_INTERNAL_be43d617_4_k_cu_c2279a41_34904cuda3std3__45__cpo3endE
	.align		8
        /*0020*/ 	.dword	_ZN39_INTERNAL_be43d617_4_k_cu_c2279a41_34904cuda3std3__45__cpo6cbeginE
	.align		8
        /*0028*/ 	.dword	_ZN39_INTERNAL_be43d617_4_k_cu_c2279a41_34904cuda3std3__45__cpo4cendE
	.align		8
        /*0030*/ 	.dword	_ZN39_INTERNAL_be43d617_4_k_cu_c2279a41_34904cuda3std3__441_GLOBAL__N__be43d617_4_k_cu_c2279a41_34906ignoreE
	.align		8
        /*0038*/ 	.dword	_ZN39_INTERNAL_be43d617_4_k_cu_c2279a41_34904cuda3std3__419piecewise_constructE
	.align		8
        /*0040*/ 	.dword	_ZN39_INTERNAL_be43d617_4_k_cu_c2279a41_34904cuda3std3__48in_placeE
	.align		8
        /*0048*/ 	.dword	_ZN39_INTERNAL_be43d617_4_k_cu_c2279a41_34904cuda3std6ranges3__45__cpo4swapE
	.align		8
        /*0050*/ 	.dword	_ZN39_INTERNAL_be43d617_4_k_cu_c2279a41_34904cuda3std6ranges3__45__cpo9iter_moveE
	.align		8
        /*0058*/ 	.dword	_ZN39_INTERNAL_be43d617_4_k_cu_c2279a41_34904cute7productE
	.align		8
        /*0060*/ 	.dword	_ZN39_INTERNAL_be43d617_4_k_cu_c2279a41_34904cute1_E
	.align		8
        /*0068*/ 	.dword	$str$23
	.align		8
        /*0070*/ 	.dword	$str$24


//--------------------- .text._ZN7cutlass13device_kernelINS_4fmha6kernel13FmhaKernelTmaINS1_10collective15FmhaMainloopTmaINS_10bfloat16_tEfN4cute5tupleIJNS7_1CILi64EEENS9_ILi128EEENS9_ILi32EEEEEENS4_12CausalFusionEJEEENS4_15FmhaFwdEpilogueIS6_fNS8_IJSA_SC_SB_EEEEEJEEEEEvNT_6ParamsE --------------------------
	.section	.text._ZN7cutlass13device_kernelINS_4fmha6kernel13FmhaKernelTmaINS1_10collective15FmhaMainloopTmaINS_10bfloat16_tEfN4cute5tupleIJNS7_1CILi64EEENS9_ILi128EEENS9_ILi32EEEEEENS4_12CausalFusionEJEEENS4_15FmhaFwdEpilogueIS6_fNS8_IJSA_SC_SB_EEEEEJEEEEEvNT_6ParamsE,"ax",@progbits
	.align	128
.text._ZN7cutlass13device_kernelINS_4fmha6kernel13FmhaKernelTmaINS1_10collective15FmhaMainloopTmaINS_10bfloat16_tEfN4cute5tupleIJNS7_1CILi64EEENS9_ILi128EEENS9_ILi32EEEEEENS4_12CausalFusionEJEEENS4_15FmhaFwdEpilogueIS6_fNS8_IJSA_SC_SB_EEEEEJEEEEEvNT_6ParamsE:
        .type           _ZN7cutlass13device_kernelINS_4fmha6kernel13FmhaKernelTmaINS1_10collective15FmhaMainloopTmaINS_10bfloat16_tEfN4cute5tupleIJNS7_1CILi64EEENS9_ILi128EEENS9_ILi32EEEEEENS4_12CausalFusionEJEEENS4_15FmhaFwdEpilogueIS6_fNS8_IJSA_SC_SB_EEEEEJEEEEEvNT_6ParamsE,@function
        .size           _ZN7cutlass13device_kernelINS_4fmha6kernel13FmhaKernelTmaINS1_10collective15FmhaMainloopTmaINS_10bfloat16_tEfN4cute5tupleIJNS7_1CILi64EEENS9_ILi128EEENS9_ILi32EEEEEENS4_12CausalFusionEJEEENS4_15FmhaFwdEpilogueIS6_fNS8_IJSA_SC_SB_EEEEEJEEEEEvNT_6ParamsE,(.L_x_76 - _ZN7cutlass13device_kernelINS_4fmha6kernel13FmhaKernelTmaINS1_10collective15FmhaMainloopTmaINS_10bfloat16_tEfN4cute5tupleIJNS7_1CILi64EEENS9_ILi128EEENS9_ILi32EEEEEENS4_12CausalFusionEJEEENS4_15FmhaFwdEpilogueIS6_fNS8_IJSA_SC_SB_EEEEEJEEEEEvNT_6ParamsE)
        .other          _ZN7cutlass13device_kernelINS_4fmha6kernel13FmhaKernelTmaINS1_10collective15FmhaMainloopTmaINS_10bfloat16_tEfN4cute5tupleIJNS7_1CILi64EEENS9_ILi128EEENS9_ILi32EEEEEENS4_12CausalFusionEJEEENS4_15FmhaFwdEpilogueIS6_fNS8_IJSA_SC_SB_EEEEEJEEEEEvNT_6ParamsE,@"STO_CUDA_ENTRY STV_DEFAULT"
_ZN7cutlass13device_kernelINS_4fmha6kernel13FmhaKernelTmaINS1_10collective15FmhaMainloopTmaINS_10bfloat16_tEfN4cute5tupleIJNS7_1CILi64EEENS9_ILi128EEENS9_ILi32EEEEEENS4_12CausalFusionEJEEENS4_15FmhaFwdEpilogueIS6_fNS8_IJSA_SC_SB_EEEEEJEEEEEvNT_6ParamsE:
[----:B------:R-:W1:Y:S01]  /*0000*/  LDC R1, c[0x0][0x28] ;  /* 0x00000a00ff017b82 */ /* 0x000e620000000800 */
[----:B------:R-:W2:Y:S01]  /*0010*/  S2R R16, SR_TID.X ;  /* 0x0000000000107919 */ /* 0x000ea20000002100 */
[----:B------:R-:W-:Y:S01]  /*0020*/  ELECT P0, URZ, PT ;  /* 0x00000000003f782f */ /* 0x000fe20003800000 */
[----:B------:R-:W-:Y:S01]  /*0030*/  BSSY B0, `(.L_x_0) ;  /* 0x0000010000007945 */ /* 0x000fe20003800000 */
[----:B--2---:R-:W-:-:S05]  /*0040*/  SHF.R.U32.HI R10, RZ, 0x5, R16 ;  /* 0x00000005ff0a7819 */ /* 0x004fca0000011610 */
[----:B------:R-:W2:Y:S02]  /*0050*/  SHFL.IDX PT, R0, R10, RZ, 0x1f ;  /* 0x00001fff0a007589 */ /* 0x000ea400000e0000 */
[----:B--2---:R-:W-:-:S13]  /*0060*/  ISETP.NE.OR P0, PT, R0, RZ, !P0 ;  /* 0x000000ff0000720c */ /* 0x004fda0004705670 */
[----:B-1----:R-:W-:Y:S05]  /*0070*/  @P0 BRA `(.L_x_1) ;  /* 0x00000000002c0947 */ /* 0x002fea0003800000 */
[----:B------:R-:W-:Y:S02]  /*0080*/  ULDC.64 UR4, c[0x0][0x198] ;  /* 0x0000660000047ab9 */ /* 0x000fe40000000a00 */
[----:B------:R-:W-:Y:S02]  /*0090*/  UIADD3 UR6, UP0, UR4, 0xf0, URZ ;  /* 0x000000f004067890 */ /* 0x000fe4000ff1e03f */
[----:B------:R-:W-:Y:S02]  /*00a0*/  UIADD3 UR8, UP1, UR4, 0x1f0, URZ ;  /* 0x000001f004087890 */ /* 0x000fe4000ff3e03f */
[----:B------:R-:W-:Y:S02]  /*00b0*/  UIADD3 UR4, UP2, UR4, 0x2f0, URZ ;  /* 0x000002f004047890 */ /* 0x000fe4000ff5e03f */
[----:B------:R-:W-:Y:S02]  /*00c0*/  UIADD3.X UR7, URZ, UR5, URZ, UP0, !UPT ;  /* 0x000000053f077290 */ /* 0x000fe400087fe43f */
[----:B------:R-:W-:-:S02]  /*00d0*/  UIADD3.X UR9, URZ, UR5, URZ, UP1, !UPT ;  /* 0x000000053f097290 */ /* 0x000fc40008ffe43f */
[----:B------:R-:W-:-:S05]  /*00e0*/  UIADD3.X UR5, URZ, UR5, URZ, UP2, !UPT ;  /* 0x000000053f057290 */ /* 0x000fca00097fe43f */
[----:B------:R1:W-:Y:S02]  /*00f0*/  UTMACCTL.PF [UR6] ;  /* 0x00000000060079b9 */ /* 0x0003e40008040000 */
[----:B------:R1:W-:Y:S02]  /*0100*/  UTMACCTL.PF [UR8] ;  /* 0x00000000080079b9 */ /* 0x0003e40008040000 */
[----:B------:R1:W-:Y:S02]  /*0110*/  UTMACCTL.PF [UR4] ;  /* 0x00000000040079b9 */ /* 0x0003e40008040000 */
[----:B-1----:R-:W-:Y:S01]  /*0120*/  NOP ;  /* 0x0000000000007918 */ /* 0x002fe20000000000 */
.L_x_1:
[----:B------:R-:W-:Y:S05]  /*0130*/  BSYNC B0 ;  /* 0x0000000000007941 */ /* 0x000fea0003800000 */
.L_x_0:
[----:B------:R-:W1:Y:S02]  /*0140*/  SHFL.IDX PT, R0, R10, RZ, 0x1f ;  /* 0x00001fff0a007589 */ /* 0x000e6400000e0000 */
[----:B-1----:R-:W-:-:S13]  /*0150*/  ISETP.NE.AND P0, PT, R0, RZ, PT ;  /* 0x000000ff0000720c */ /* 0x002fda0003f05270 */
[----:B------:R-:W-:Y:S05]  /*0160*/  @P0 BRA `(.L_x_2) ;  /* 0x0000000000400947 */ /* 0x000fea0003800000 */
[----:B------:R-:W1:Y:S01]  /*0170*/  S2UR UR8, SR_CgaCtaId ;  /* 0x00000000000879c3 */ /* 0x000e620000008800 */
[----:B------:R-:W-:Y:S01]  /*0180*/  UMOV UR4, 0x400 ;  /* 0x0000040000047882 */ /* 0x000fe20000000000 */
[----:B------:R-:W-:Y:S01]  /*0190*/  UMOV UR5, 0x1 ;  /* 0x0000000100057882 */ /* 0x000fe20000000000 */
[----:B------:R-:W-:Y:S01]  /*01a0*/  UMOV UR6, 0x80 ;  /* 0x0000008000067882 */ /* 0x000fe20000000000 */
[----:B------:R-:W-:Y:S01]  /*01b0*/  ELECT P0, URZ, PT ;  /* 0x00000000003f782f */ /* 0x000fe20003800000 */
[----:B------:R-:W-:-:S04]  /*01c0*/  UIADD3 UR6, -UR6, 0x100000, URZ ;  /* 0x0010000006067890 */ /* 0x000fc8000fffe13f */
[----:B------:R-:W-:Y:S02]  /*01d0*/  USHF.L.U32 UR7, UR6, 0xb, URZ ;  /* 0x0000000b06077899 */ /* 0x000fe4000800063f */
[----:B------:R-:W-:Y:S02]  /*01e0*/  USHF.L.U32 UR6, UR6, 0x1, URZ ;  /* 0x0000000106067899 */ /* 0x000fe4000800063f */
[----:B-1----:R-:W-:Y:S02]  /*01f0*/  ULEA UR8, UR8, UR4, 0x18 ;  /* 0x0000000408087291 */ /* 0x002fe4000f8ec03f */
[----:B------:R-:W-:-:S04]  /*0200*/  UIADD3 UR4, -UR5, 0x100000, URZ ;  /* 0x0010000005047890 */ /* 0x000fc8000fffe13f */
[----:B------:R-:W-:Y:S02]  /*0210*/  USHF.L.U32 UR5, UR4, 0xb, URZ ;  /* 0x0000000b04057899 */ /* 0x000fe4000800063f */
[----:B------:R-:W-:Y:S01]  /*0220*/  USHF.L.U32 UR4, UR4, 0x1, URZ ;  /* 0x0000000104047899 */ /* 0x000fe2000800063f */
[----:B------:R-:W1:Y:S11]  /*0230*/  FENCE.VIEW.ASYNC.S ;  /* 0x00000000000073c6 */ /* 0x000e760000000000 */
[----:B-1----:R1:W2:Y:S01]  /*0240*/  SYNCS.EXCH.64 URZ, [UR8+0x9040], UR4 ;  /* 0x00904004083f75b2 */ /* 0x0022a20008000100 */
[----:B------:R1:W3:Y:S01]  /*0250*/  SYNCS.EXCH.64 URZ, [UR8+0x9048], UR6 ;  /* 0x00904806083f75b2 */ /* 0x0002e20008000100 */
[----:B------:R-:W-:Y:S01]  /*0260*/  NOP ;  /* 0x0000000000007918 */ /* 0x000fe20000000000 */
.L_x_2:
[----:B------:R-:W4:Y:S01]  /*0270*/  SHFL.IDX PT, R0, R10, RZ, 0x1f ;  /* 0x00001fff0a007589 */ /* 0x000f2200000e0000 */
[----:B------:R-:W-:Y:S01]  /*0280*/  NOP ;  /* 0x0000000000007918 */ /* 0x000fe20000000000 */
[----:B----4-:R-:W-:-:S13]  /*0290*/  ISETP.NE.AND P0, PT, R0, RZ, PT ;  /* 0x000000ff0000720c */ /* 0x010fda0003f05270 */
[----:B------:R-:W-:Y:S05]  /*02a0*/  @P0 BRA `(.L_x_3) ;  /* 0x0000000000580947 */ /* 0x000fea0003800000 */
[----:B-1----:R-:W1:Y:S01]  /*02b0*/  S2UR UR5, SR_CgaCtaId ;  /* 0x00000000000579c3 */ /* 0x002e620000008800 */
[----:B------:R-:W-:Y:S01]  /*02c0*/  UMOV UR4, 0x400 ;  /* 0x0000040000047882 */ /* 0x000fe20000000000 */
[----:B------:R-:W-:Y:S01]  /*02d0*/  UMOV UR6, 0x1 ;  /* 0x0000000100067882 */ /* 0x000fe20000000000 */
[----:B------:R-:W-:Y:S01]  /*02e0*/  UMOV UR7, 0x80 ;  /* 0x0000008000077882 */ /* 0x000fe20000000000 */
[----:B------:R-:W-:Y:S01]  /*02f0*/  ELECT P0, URZ, PT ;  /* 0x00000000003f782f */ /* 0x000fe20003800000 */
[----:B-1----:R-:W-:Y:S02]  /*0300*/  ULEA UR8, UR5, UR4, 0x18 ;  /* 0x0000000405087291 */ /* 0x002fe4000f8ec03f */
[----:B------:R-:W-:-:S04]  /*0310*/  UIADD3 UR4, -UR6, 0x100000, URZ ;  /* 0x0010000006047890 */ /* 0x000fc8000fffe13f */
[----:B------:R-:W-:Y:S02]  /*0320*/  USHF.L.U32 UR5, UR4, 0xb, URZ ;  /* 0x0000000b04057899 */ /* 0x000fe4000800063f */
[----:B------:R-:W-:Y:S02]  /*0330*/  USHF.L.U32 UR4, UR4, 0x1, URZ ;  /* 0x0000000104047899 */ /* 0x000fe4000800063f */
[----:B------:R-:W-:-:S04]  /*0340*/  UIADD3 UR6, -UR7, 0x100000, URZ ;  /* 0x0010000007067890 */ /* 0x000fc8000fffe13f */
[----:B------:R-:W-:Y:S02]  /*0350*/  USHF.L.U32 UR7, UR6, 0xb, URZ ;  /* 0x0000000b06077899 */ /* 0x000fe4000800063f */
[----:B------:R-:W-:Y:S01]  /*0360*/  USHF.L.U32 UR6, UR6, 0x1, URZ ;  /* 0x0000000106067899 */ /* 0x000fe2000800063f */
[----:B------:R-:W1:Y:S03]  /*0370*/  FENCE.VIEW.ASYNC.S ;  /* 0x00000000000073c6 */ /* 0x000e660000000000 */
[----:B-1----:R4:W1:Y:S08]  /*0380*/  SYNCS.EXCH.64 URZ, [UR8+0x9000], UR4 ;  /* 0x00900004083f75b2 */ /* 0x0028700008000100 */
[----:B------:R4:W1:Y:S01]  /*0390*/  SYNCS.EXCH.64 URZ, [UR8+0x9020], UR6 ;  /* 0x00902006083f75b2 */ /* 0x0008620008000100 */
[----:B------:R4:W1:Y:S01]  /*03a0*/  SYNCS.EXCH.64 URZ, [UR8+0x9008], UR4 ;  /* 0x00900804083f75b2 */ /* 0x0008620008000100 */
[----:B------:R4:W1:Y:S01]  /*03b0*/  SYNCS.EXCH.64 URZ, [UR8+0x9028], UR6 ;  /* 0x00902806083f75b2 */ /* 0x0008620008000100 */
[----:B------:R4:W1:Y:S01]  /*03c0*/  SYNCS.EXCH.64 URZ, [UR8+0x9010], UR4 ;  /* 0x00901004083f75b2 */ /* 0x0008620008000100 */
[----:B------:R4:W1:Y:S01]  /*03d0*/  SYNCS.EXCH.64 URZ, [UR8+0x9030], UR6 ;  /* 0x00903006083f75b2 */ /* 0x0008620008000100 */
[----:B------:R4:W1:Y:S01]  /*03e0*/  SYNCS.EXCH.64 URZ, [UR8+0x9018], UR4 ;  /* 0x00901804083f75b2 */ /* 0x0008620008000100 */
[----:B------:R4:W1:Y:S02]  /*03f0*/  SYNCS.EXCH.64 URZ, [UR8+0x9038], UR6 ;  /* 0x00903806083f75b2 */ /* 0x0008640008000100 */
[----:B----4-:R-:W-:Y:S01]  /*0400*/  NOP ;  /* 0x0000000000007918 */ /* 0x010fe20000000000 */
.L_x_3:
        /* <DEDUP_REMOVED lines=18> */
[----:B------:R4:W1:Y:S02]  /*0530*/  SYNCS.EXCH.64 URZ, [UR8+0x9058], UR6 ;  /* 0x00905806083f75b2 */ /* 0x0008640008000100 */
[----:B----4-:R-:W-:Y:S01]  /*0540*/  NOP ;  /* 0x0000000000007918 */ /* 0x010fe20000000000 */
.L_x_4:
[----:B------:R-:W4:Y:S01]  /*0550*/  S2UR UR11, SR_CTAID.X ;  /* 0x00000000000b79c3 */ /* 0x000f220000002500 */
[----:B------:R-:W5:Y:S01]  /*0560*/  SHFL.IDX PT, R10, R10, RZ, 0x1f ;  /* 0x00001fff0a0a7589 */ /* 0x000f6200000e0000 */
[----:B-1----:R-:W-:Y:S01]  /*0570*/  ULDC UR4, c[0x0][0x28c] ;  /* 0x0000a30000047ab9 */ /* 0x002fe20000000800 */
[----:B------:R-:W-:Y:S02]  /*0580*/  ELECT P0, URZ, PT ;  /* 0x00000000003f782f */ /* 0x000fe40003800000 */
[----:B------:R-:W-:Y:S01]  /*0590*/  SHF.R.S32.HI R3, RZ, 0x1f, R16 ;  /* 0x0000001fff037819 */ /* 0x000fe20000011410 */
[----:B------:R-:W-:Y:S01]  /*05a0*/  UIADD3 UR4, UR4, 0x7f, URZ ;  /* 0x0000007f04047890 */ /* 0x000fe2000fffe03f */
[----:B------:R-:W-:Y:S01]  /*05b0*/  NOP ;  /* 0x0000000000007918 */ /* 0x000fe20000000000 */
[----:B------:R-:W-:Y:S01]  /*05c0*/  BSSY B0, `(.L_x_5) ;  /* 0x000002e000007945 */ /* 0x000fe20003800000 */
[----:B------:R-:W-:Y:S01]  /*05d0*/  LEA.HI R3, R3, R16, RZ, 0x7 ;  /* 0x0000001003037211 */ /* 0x000fe200078f38ff */
[----:B------:R-:W-:Y:S01]  /*05e0*/  USHF.R.S32.HI UR5, URZ, 0x1f, UR4 ;  /* 0x0000001f3f057899 */ /* 0x000fe20008011404 */
[----:B------:R-:W1:Y:S01]  /*05f0*/  S2UR UR36, SR_CTAID.Y ;  /* 0x00000000002479c3 */ /* 0x000e620000002600 */
[----:B------:R-:W-:Y:S01]  /*0600*/  IMAD.MOV.U32 R9, RZ, RZ, RZ ;  /* 0x000000ffff097224 */ /* 0x000fe200078e00ff */
[----:B------:R-:W-:Y:S01]  /*0610*/  LOP3.LUT R3, R3, 0xffffff80, RZ, 0xc0, !PT ;  /* 0xffffff8003037812 */ /* 0x000fe200078ec0ff */
[----:B------:R-:W-:-:S04]  /*0620*/  ULEA.HI UR5, UR5, UR4, URZ, 0x7 ;  /* 0x0000000405057291 */ /* 0x000fc8000f8f383f */
[----:B------:R-:W-:Y:S01]  /*0630*/  USHF.R.S32.HI UR5, URZ, 0x7, UR5 ;  /* 0x000000073f057899 */ /* 0x000fe20008011405 */
[----:B------:R-:W1:Y:S01]  /*0640*/  S2UR UR37, SR_CTAID.Z ;  /* 0x00000000002579c3 */ /* 0x000e620000002700 */
[----:B----4-:R-:W-:-:S07]  /*0650*/  USHF.L.U32 UR11, UR11, 0x6, URZ ;  /* 0x000000060b0b7899 */ /* 0x010fce000800063f */
[----:B--23--:R-:W-:Y:S01]  /*0660*/  BAR.SYNC.DEFER_BLOCKING 0x0 ;  /* 0x0000000000007b1d */ /* 0x00cfe20000010000 */
[----:B-----5:R-:W-:Y:S01]  /*0670*/  ISETP.EQ.AND P1, PT, R10, RZ, P0 ;  /* 0x000000ff0a00720c */ /* 0x020fe20000722270 */
[----:B------:R-:W-:-:S04]  /*0680*/  IMAD.U32 R0, RZ, RZ, UR11 ;  /* 0x0000000bff007e24 */ /* 0x000fc8000f8e00ff */
[----:B------:R-:W-:-:S05]  /*0690*/  VIADD R0, R0, 0xbf ;  /* 0x000000bf00007836 */ /* 0x000fca0000000000 */
[----:B------:R-:W-:Y:S01]  /*06a0*/  SHF.R.U32.HI R21, RZ, 0x7, R0 ;  /* 0x00000007ff157819 */ /* 0x000fe20000011600 */
[----:B------:R-:W-:-:S03]  /*06b0*/  IMAD.IADD R0, R16, 0x1, -R3 ;  /* 0x0000000110007824 */ /* 0x000fc600078e0a03 */
[----:B------:R-:W-:Y:S01]  /*06c0*/  VIMNMX R2, R21, UR5, PT ;  /* 0x0000000515027c48 */ /* 0x000fe2000bfe0100 */
[----:B-1----:R-:W-:Y:S06]  /*06d0*/  @!P1 BRA `(.L_x_6) ;  /* 0x0000000000709947 */ /* 0x002fec0003800000 */
[----:B------:R-:W1:Y:S01]  /*06e0*/  S2R R4, SR_CgaCtaId ;  /* 0x0000000000047919 */ /* 0x000e620000008800 */
[----:B------:R-:W-:Y:S02]  /*06f0*/  MOV R3, 0x400 ;  /* 0x0000040000037802 */ /* 0x000fe40000000f00 */
[----:B------:R-:W-:Y:S02]  /*0700*/  MOV R5, 0x1 ;  /* 0x0000000100057802 */ /* 0x000fe40000000f00 */
[----:B------:R-:W-:Y:S02]  /*0710*/  ISETP.NE.AND P3, PT, R0, RZ, PT ;  /* 0x000000ff0000720c */ /* 0x000fe40003f65270 */
[----:B-1----:R-:W-:Y:S02]  /*0720*/  LEA R4, R4, R3, 0x18 ;  /* 0x0000000304047211 */ /* 0x002fe400078ec0ff */
[----:B------:R-:W-:-:S09]  /*0730*/  SHF.L.U32 R3, R5, 0x1f, RZ ;  /* 0x0000001f05037819 */ /* 0x000fd200000006ff */
.L_x_7:
[----:B-1----:R1:W2:Y:S02]  /*0740*/  SYNCS.PHASECHK.TRANS64.TRYWAIT P2, [R4+URZ+0x9048], R3 ;  /* 0x00904803040075a7 */ /* 0x0022a4000804017f */
[----:B--2---:R-:W-:Y:S05]  /*0750*/  @!P2 NANOSLEEP.SYNCS 0x989680 ;  /* 0x009896800000a95d */ /* 0x004fea0003900000 */
[----:B------:R-:W2:Y:S02]  /*0760*/  @!P2 SYNCS.PHASECHK.TRANS64 P2, [R4+URZ+0x9048], R3 ;  /* 0x009048030400a5a7 */ /* 0x000ea4000804007f */
[----:B--2---:R-:W-:Y:S05]  /*0770*/  @!P2 BRA `(.L_x_7) ;  /* 0xfffffffc00f0a947 */ /* 0x004fea000383ffff */
[----:B------:R-:W-:Y:S05]  /*0780*/  @P3 BRA `(.L_x_8) ;  /* 0x0000000000143947 */ /* 0x000fea0003800000 */
[----:B------:R-:W-:Y:S01]  /*0790*/  LOP3.LUT P2, RZ, R16, 0x1f, RZ, 0xc0, !PT ;  /* 0x0000001f10ff7812 */ /* 0x000fe2000784c0ff */
[----:B-1----:R-:W-:-:S04]  /*07a0*/  IMAD.MOV.U32 R3, RZ, RZ, 0x1000 ;  /* 0x00001000ff037424 */ /* 0x002fc800078e00ff */
[----:B------:R2:W-:Y:S08]  /*07b0*/  SYNCS.ARRIVE.TRANS64 RZ, [R4+URZ+0x9040], R3 ;  /* 0x0090400304ff79a7 */ /* 0x0005f0000800003f */
[----:B------:R-:W-:Y:S05]  /*07c0*/  @!P2 BRA `(.L_x_8) ;  /* 0x000000000004a947 */ /* 0x000fea0003800000 */
[----:B------:R-:W-:Y:S01]  /*07d0*/  BPT.TRAP 0x1 ;  /* 0x000000040000795c */ /* 0x000fe20000300000 */
.L_x_8:
[----:B------:R-:W-:Y:S01]  /*07e0*/  R2UR UR8, R4 ;  /* 0x00000000040872ca */ /* 0x000fe200000e0000 */
[----:B------:R-:W-:Y:S01]  /*07f0*/  ULDC.64 UR4, c[0x0][0x198] ;  /* 0x0000660000047ab9 */ /* 0x000fe20000000a00 */
[----:B------:R-:W-:Y:S01]  /*0800*/  UMOV UR6, 0x0 ;  /* 0x0000000000067882 */ /* 0x000fe20000000000 */
[----:B------:R-:W-:Y:S01]  /*0810*/  UIADD3 UR4, UP0, UR4, 0xf0, URZ ;  /* 0x000000f004047890 */ /* 0x000fe2000ff1e03f */
[----:B------:R-:W-:Y:S01]  /*0820*/  UMOV UR7, 0x10000000 ;  /* 0x1000000000077882 */ /* 0x000fe20000000000 */
[----:B------:R-:W-:Y:S02]  /*0830*/  UMOV UR10, URZ ;  /* 0x0000003f000a7c82 */ /* 0x000fe40008000000 */
[----:B------:R-:W-:Y:S01]  /*0840*/  UIADD3.X UR5, URZ, UR5, URZ, UP0, !UPT ;  /* 0x000000053f057290 */ /* 0x000fe200087fe43f */
[----:B------:R-:W-:Y:S01]  /*0850*/  UMOV UR12, UR36 ;  /* 0x00000024000c7c82 */ /* 0x000fe20008000000 */
[----:B------:R-:W-:-:S04]  /*0860*/  UMOV UR13, UR37 ;  /* 0x00000025000d7c82 */ /* 0x000fc80008000000 */
[----:B------:R-:W-:-:S09]  /*0870*/  UIADD3 UR9, UR8, 0x9040, URZ ;  /* 0x0000904008097890 */ /* 0x000fd2000fffe03f */
[----:B------:R3:W-:Y:S02]  /*0880*/  UTMALDG.4D [UR8], [UR4], desc[UR6] ;  /* 0x00000608040075b4 */ /* 0x0007e40008019000 */
[----:B---3--:R-:W-:Y:S01]  /*0890*/  NOP ;  /* 0x0000000000007918 */ /* 0x008fe20000000000 */
.L_x_6:
[----:B------:R-:W-:Y:S05]  /*08a0*/  BSYNC B0 ;  /* 0x0000000000007941 */ /* 0x000fea0003800000 */
.L_x_5:
[----:B------:R-:W-:Y:S01]  /*08b0*/  BSSY B0, `(.L_x_9) ;  /* 0x0000097000007945 */ /* 0x000fe20003800000 */
[----:B------:R-:W-:Y:S01]  /*08c0*/  IMAD.SHL.U32 R8, R2, 0x2, RZ ;  /* 0x0000000202087824 */ /* 0x000fe200078e00ff */
[----:B------:R-:W-:Y:S01]  /*08d0*/  MOV R5, RZ ;  /* 0x000000ff00057202 */ /* 0x000fe20000000f00 */
[----:B------:R-:W-:Y:S02]  /*08e0*/  IMAD.MOV.U32 R7, RZ, RZ, 0x1 ;  /* 0x00000001ff077424 */ /* 0x000fe400078e00ff */
[----:B------:R-:W-:Y:S01]  /*08f0*/  IMAD.MOV.U32 R6, RZ, RZ, 0x1 ;  /* 0x00000001ff067424 */ /* 0x000fe200078e00ff */
[----:B------:R-:W-:Y:S06]  /*0900*/  @!P1 BRA `(.L_x_10) ;  /* 0x0000000800449947 */ /* 0x000fec0003800000 */
[----:B------:R-:W-:Y:S01]  /*0910*/  ISETP.GE.AND P1, PT, R2, 0x1, PT ;  /* 0x000000010200780c */ /* 0x000fe20003f26270 */
[----:B------:R-:W-:Y:S01]  /*0920*/  IMAD.MOV.U32 R9, RZ, RZ, RZ ;  /* 0x000000ffff097224 */ /* 0x000fe200078e00ff */
[----:B------:R-:W-:Y:S01]  /*0930*/  LOP3.LUT R11, R16, 0x1f, RZ, 0xc0, !PT ;  /* 0x0000001f100b7812 */ /* 0x000fe200078ec0ff */
[----:B------:R-:W-:-:S10]  /*0940*/  IMAD.MOV.U32 R5, RZ, RZ, RZ ;  /* 0x000000ffff057224 */ /* 0x000fd400078e00ff */
[----:B------:R-:W-:Y:S05]  /*0950*/  @!P1 BRA `(.L_x_11) ;  /* 0x0000000000f49947 */ /* 0x000fea0003800000 */
[----:B-12---:R-:W1:Y:S01]  /*0960*/  S2R R4, SR_CgaCtaId ;  /* 0x0000000000047919 */ /* 0x006e620000008800 */
[----:B------:R-:W-:Y:S01]  /*0970*/  MOV R3, 0x400 ;  /* 0x0000040000037802 */ /* 0x000fe20000000f00 */
[----:B------:R-:W-:Y:S01]  /*0980*/  IMAD.MOV.U32 R6, RZ, RZ, 0x1 ;  /* 0x00000001ff067424 */ /* 0x000fe200078e00ff */
[----:B------:R-:W-:Y:S01]  /*0990*/  ISETP.NE.AND P2, PT, R0, RZ, PT ;  /* 0x000000ff0000720c */ /* 0x000fe20003f45270 */
[----:B------:R-:W-:Y:S01]  /*09a0*/  IMAD.MOV.U32 R5, RZ, RZ, 0x1 ;  /* 0x00000001ff057424 */ /* 0x000fe200078e00ff */
[----:B-1----:R-:W-:Y:S02]  /*09b0*/  LEA R4, R4, R3, 0x18 ;  /* 0x0000000304047211 */ /* 0x002fe400078ec0ff */
[----:B------:R-:W-:-:S09]  /*09c0*/  SHF.L.U32 R3, R6, 0x1f, RZ ;  /* 0x0000001f06037819 */ /* 0x000fd200000006ff */
.L_x_12:
[----:B-1----:R1:W2:Y:S02]  /*09d0*/  SYNCS.PHASECHK.TRANS64.TRYWAIT P1, [R4+URZ+0x9020], R3 ;  /* 0x00902003040075a7 */ /* 0x0022a4000802017f */
[----:B--2---:R-:W-:Y:S05]  /*09e0*/  @!P1 NANOSLEEP.SYNCS 0x989680 ;  /* 0x009896800000995d */ /* 0x004fea0003900000 */
[----:B------:R-:W2:Y:S02]  /*09f0*/  @!P1 SYNCS.PHASECHK.TRANS64 P1, [R4+URZ+0x9020], R3 ;  /* 0x00902003040095a7 */ /* 0x000ea4000802007f */
[----:B--2---:R-:W-:Y:S05]  /*0a00*/  @!P1 BRA `(.L_x_12) ;  /* 0xfffffffc00f09947 */ /* 0x004fea000383ffff */
[----:B------:R-:W-:Y:S05]  /*0a10*/  @P2 BRA `(.L_x_13) ;  /* 0x0000000000142947 */ /* 0x000fea0003800000 */
[----:B------:R-:W-:Y:S02]  /*0a20*/  ISETP.NE.AND P1, PT, R11, RZ, PT ;  /* 0x000000ff0b00720c */ /* 0x000fe40003f25270 */
[----:B-1----:R-:W-:-:S04]  /*0a30*/  MOV R3, 0x2000 ;  /* 0x0000200000037802 */ /* 0x002fc80000000f00 */
[----:B------:R2:W-:Y:S07]  /*0a40*/  SYNCS.ARRIVE.TRANS64 RZ, [R4+URZ+0x9000], R3 ;  /* 0x0090000304ff79a7 */ /* 0x0005ee000800003f */
[----:B------:R-:W-:Y:S05]  /*0a50*/  @!P1 BRA `(.L_x_13) ;  /* 0x0000000000049947 */ /* 0x000fea0003800000 */
[----:B------:R-:W-:Y:S01]  /*0a60*/  BPT.TRAP 0x1 ;  /* 0x000000040000795c */ /* 0x000fe20000300000 */
.L_x_13:
[----:B------:R-:W-:Y:S01]  /*0a70*/  R2UR UR33, R4 ;  /* 0x00000000042172ca */ /* 0x000fe200000e0000 */
[----:B------:R-:W-:Y:S01]  /*0a80*/  ULDC.64 UR4, c[0x0][0x198] ;  /* 0x0000660000047ab9 */ /* 0x000fe20000000a00 */
[----:B-12---:R-:W1:Y:S01]  /*0a90*/  S2R R4, SR_CgaCtaId ;  /* 0x0000000000047919 */ /* 0x006e620000008800 */
[----:B------:R-:W-:Y:S01]  /*0aa0*/  UIADD3 UR4, UP0, UR4, 0x1f0, URZ ;  /* 0x000001f004047890 */ /* 0x000fe2000ff1e03f */
[----:B------:R-:W-:Y:S01]  /*0ab0*/  MOV R3, 0x400 ;  /* 0x0000040000037802 */ /* 0x000fe20000000f00 */
[----:B------:R-:W-:Y:S01]  /*0ac0*/  UMOV UR6, 0x0 ;  /* 0x0000000000067882 */ /* 0x000fe20000000000 */
[----:B------:R-:W-:Y:S01]  /*0ad0*/  UMOV UR7, 0x10000000 ;  /* 0x1000000000077882 */ /* 0x000fe20000000000 */
[----:B------:R-:W-:Y:S01]  /*0ae0*/  UIADD3.X UR5, URZ, UR5, URZ, UP0, !UPT ;  /* 0x000000053f057290 */ /* 0x000fe200087fe43f */
[----:B------:R-:W-:Y:S01]  /*0af0*/  IMAD.MOV.U32 R6, RZ, RZ, 0x1 ;  /* 0x00000001ff067424 */ /* 0x000fe200078e00ff */
[----:B------:R-:W-:Y:S01]  /*0b00*/  UMOV UR34, URZ ;  /* 0x0000003f00227c82 */ /* 0x000fe20008000000 */
[----:B------:R-:W-:Y:S01]  /*0b10*/  UMOV UR35, URZ ;  /* 0x0000003f00237c82 */ /* 0x000fe20008000000 */
[----:B------:R-:W-:Y:S01]  /*0b20*/  ISETP.NE.AND P2, PT, R0, RZ, PT ;  /* 0x000000ff0000720c */ /* 0x000fe20003f45270 */
[----:B------:R-:W-:Y:S01]  /*0b30*/  IMAD.MOV.U32 R9, RZ, RZ, 0x1 ;  /* 0x00000001ff097424 */ /* 0x000fe200078e00ff */
[----:B------:R-:W-:Y:S01]  /*0b40*/  UIADD3 UR32, UR33, 0x1000, URZ ;  /* 0x0000100021207890 */ /* 0x000fe2000fffe03f */
[----:B------:R-:W-:Y:S01]  /*0b50*/  SHF.L.U32 R6, R6, 0x1f, RZ ;  /* 0x0000001f06067819 */ /* 0x000fe200000006ff */
[----:B------:R-:W-:-:S09]  /*0b60*/  UIADD3 UR33, UR33, 0x9000, URZ ;  /* 0x0000900021217890 */ /* 0x000fd2000fffe03f */
[----:B------:R2:W-:Y:S01]  /*0b70*/  UTMALDG.4D [UR32], [UR4], desc[UR6] ;  /* 0x00000620040075b4 */ /* 0x0005e20008019000 */
[----:B-1----:R-:W-:-:S05]  /*0b80*/  LEA R4, R4, R3, 0x18 ;  /* 0x0000000304047211 */ /* 0x002fca00078ec0ff */
[----:B--2---:R-:W-:-:S07]  /*0b90*/  IMAD R3, R5, 0x8, R4 ;  /* 0x0000000805037824 */ /* 0x004fce00078e0204 */
.L_x_14:
[----:B-1----:R1:W2:Y:S02]  /*0ba0*/  SYNCS.PHASECHK.TRANS64.TRYWAIT P1, [R3+URZ+0x9020], R6 ;  /* 0x00902006030075a7 */ /* 0x0022a4000802017f */
[----:B--2---:R-:W-:Y:S05]  /*0bb0*/  @!P1 NANOSLEEP.SYNCS 0x989680 ;  /* 0x009896800000995d */ /* 0x004fea0003900000 */
[----:B------:R-:W2:Y:S02]  /*0bc0*/  @!P1 SYNCS.PHASECHK.TRANS64 P1, [R3+URZ+0x9020], R6 ;  /* 0x00902006030095a7 */ /* 0x000ea4000802007f */
[----:B--2---:R-:W-:Y:S05]  /*0bd0*/  @!P1 BRA `(.L_x_14) ;  /* 0xfffffffc00f09947 */ /* 0x004fea000383ffff */
[----:B------:R-:W-:Y:S05]  /*0be0*/  @P2 BRA `(.L_x_15) ;  /* 0x0000000000142947 */ /* 0x000fea0003800000 */
[----:B------:R-:W-:Y:S01]  /*0bf0*/  ISETP.NE.AND P1, PT, R11, RZ, PT ;  /* 0x000000ff0b00720c */ /* 0x000fe20003f25270 */
[----:B-1----:R-:W-:-:S04]  /*0c00*/  IMAD.MOV.U32 R6, RZ, RZ, 0x2000 ;  /* 0x00002000ff067424 */ /* 0x002fc800078e00ff */
[----:B------:R2:W-:Y:S08]  /*0c10*/  SYNCS.ARRIVE.TRANS64 RZ, [R3+URZ+0x9000], R6 ;  /* 0x0090000603ff79a7 */ /* 0x0005f0000800003f */
[----:B------:R-:W-:Y:S05]  /*0c20*/  @!P1 BRA `(.L_x_15) ;  /* 0x0000000000049947 */ /* 0x000fea0003800000 */
[----:B------:R-:W-:Y:S01]  /*0c30*/  BPT.TRAP 0x1 ;  /* 0x000000040000795c */ /* 0x000fe20000300000 */
.L_x_15:
[----:B------:R-:W-:Y:S01]  /*0c40*/  LEA R4, R5, R4, 0xd ;  /* 0x0000000405047211 */ /* 0x000fe200078e68ff */
[----:B------:R-:W-:Y:S01]  /*0c50*/  ULDC.64 UR4, c[0x0][0x198] ;  /* 0x0000660000047ab9 */ /* 0x000fe20000000a00 */
[----:B------:R-:W-:Y:S01]  /*0c60*/  R2UR UR33, R3 ;  /* 0x00000000032172ca */ /* 0x000fe200000e0000 */
[----:B------:R-:W-:Y:S01]  /*0c70*/  UIADD3 UR4, UP0, UR4, 0x2f0, URZ ;  /* 0x000002f004047890 */ /* 0x000fe2000ff1e03f */
[----:B------:R-:W-:Y:S01]  /*0c80*/  R2UR UR32, R4 ;  /* 0x00000000042072ca */ /* 0x000fe200000e0000 */
[----:B------:R-:W-:Y:S01]  /*0c90*/  UMOV UR6, 0x0 ;  /* 0x0000000000067882 */ /* 0x000fe20000000000 */
[----:B------:R-:W-:Y:S01]  /*0ca0*/  UMOV UR7, 0x10000000 ;  /* 0x1000000000077882 */ /* 0x000fe20000000000 */
[----:B------:R-:W-:Y:S01]  /*0cb0*/  UIADD3.X UR5, URZ, UR5, URZ, UP0, !UPT ;  /* 0x000000053f057290 */ /* 0x000fe200087fe43f */
[----:B------:R-:W-:Y:S01]  /*0cc0*/  VIADD R5, R5, 0x1 ;  /* 0x0000000105057836 */ /* 0x000fe20000000000 */
[----:B------:R-:W-:Y:S01]  /*0cd0*/  UMOV UR34, URZ ;  /* 0x0000003f00227c82 */ /* 0x000fe20008000000 */
[----:B------:R-:W-:-:S05]  /*0ce0*/  UMOV UR35, URZ ;  /* 0x0000003f00237c82 */ /* 0x000fca0008000000 */
[----:B------:R-:W-:Y:S02]  /*0cf0*/  UIADD3 UR33, UR33, 0x9000, URZ ;  /* 0x0000900021217890 */ /* 0x000fe4000fffe03f */
[----:B------:R-:W-:-:S09]  /*0d00*/  UIADD3 UR32, UR32, 0x1000, URZ ;  /* 0x0000100020207890 */ /* 0x000fd2000fffe03f */
[----:B------:R3:W-:Y:S02]  /*0d10*/  UTMALDG.4D [UR32], [UR4], desc[UR6] ;  /* 0x00000620040075b4 */ /* 0x0007e40008019000 */
[----:B---3--:R-:W-:Y:S01]  /*0d20*/  NOP ;  /* 0x0000000000007918 */ /* 0x008fe20000000000 */
.L_x_11:
[----:B------:R-:W-:Y:S01]  /*0d30*/  ISETP.GE.AND P1, PT, R2, 0x2, PT ;  /* 0x000000020200780c */ /* 0x000fe20003f26270 */
[----:B-12---:R-:W-:-:S12]  /*0d40*/  IMAD.MOV.U32 R6, RZ, RZ, 0x1 ;  /* 0x00000001ff067424 */ /* 0x006fd800078e00ff */
[----:B------:R-:W-:Y:S05]  /*0d50*/  @!P1 BRA `(.L_x_16) ;  /* 0x0000000400249947 */ /* 0x000fea0003800000 */
[----:B------:R-:W1:Y:S01]  /*0d60*/  S2R R4, SR_CgaCtaId ;  /* 0x0000000000047919 */ /* 0x000e620000008800 */
[----:B------:R-:W-:Y:S01]  /*0d70*/  MOV R3, 0x400 ;  /* 0x0000040000037802 */ /* 0x000fe20000000f00 */
[----:B------:R-:W-:Y:S01]  /*0d80*/  IMAD.MOV.U32 R6, RZ, RZ, 0x1 ;  /* 0x00000001ff067424 */ /* 0x000fe200078e00ff */
[----:B------:R-:W-:-:S04]  /*0d90*/  ISETP.NE.AND P2, PT, R0, RZ, PT ;  /* 0x000000ff0000720c */ /* 0x000fc80003f45270 */
[----:B------:R-:W-:Y:S02]  /*0da0*/  SHF.L.U32 R6, R6, 0x1f, RZ ;  /* 0x0000001f06067819 */ /* 0x000fe400000006ff */
[----:B-1----:R-:W-:-:S05]  /*0db0*/  LEA R4, R4, R3, 0x18 ;  /* 0x0000000304047211 */ /* 0x002fca00078ec0ff */
[----:B------:R-:W-:-:S07]  /*0dc0*/  IMAD R3, R5, 0x8, R4 ;  /* 0x0000000805037824 */ /* 0x000fce00078e0204 */
.L_x_17:
        /* <DEDUP_REMOVED lines=10> */
.L_x_18:
[----:B------:R-:W-:Y:S01]  /*0e70*/  IMAD R4, R5, 0x2000, R4 ;  /* 0x0000200005047824 */ /* 0x000fe200078e0204 */
[----:B------:R-:W-:Y:S01]  /*0e80*/  R2UR UR33, R3 ;  /* 0x00000000032172ca */ /* 0x000fe200000e0000 */
[----:B------:R-:W-:Y:S01]  /*0e90*/  ULDC.64 UR4, c[0x0][0x198] ;  /* 0x0000660000047ab9 */ /* 0x000fe20000000a00 */
[----:B------:R-:W-:Y:S01]  /*0ea0*/  R2UR UR35, R9 ;  /* 0x00000000092372ca */ /* 0x000fe200000e0000 */
[----:B------:R-:W-:Y:S01]  /*0eb0*/  UIADD3 UR4, UP0, UR4, 0x1f0, URZ ;  /* 0x000001f004047890 */ /* 0x000fe2000ff1e03f */
[----:B------:R-:W-:Y:S01]  /*0ec0*/  R2UR UR32, R4 ;  /* 0x00000000042072ca */ /* 0x000fe200000e0000 */
[----:B------:R-:W-:Y:S01]  /*0ed0*/  UMOV UR6, 0x0 ;  /* 0x0000000000067882 */ /* 0x000fe20000000000 */
[----:B------:R-:W3:Y:S01]  /*0ee0*/  S2R R4, SR_CgaCtaId ;  /* 0x0000000000047919 */ /* 0x000ee20000008800 */
[----:B------:R-:W-:Y:S01]  /*0ef0*/  UIADD3.X UR5, URZ, UR5, URZ, UP0, !UPT ;  /* 0x000000053f057290 */ /* 0x000fe200087fe43f */
[----:B------:R-:W-:Y:S01]  /*0f00*/  VIADD R5, R5, 0x1 ;  /* 0x0000000105057836 */ /* 0x000fe20000000000 */
[----:B------:R-:W-:Y:S01]  /*0f10*/  UMOV UR7, 0x10000000 ;  /* 0x1000000000077882 */ /* 0x000fe20000000000 */
[----:B------:R-:W-:Y:S01]  /*0f20*/  UMOV UR34, URZ ;  /* 0x0000003f00227c82 */ /* 0x000fe20008000000 */
[----:B-12---:R-:W-:-:S02]  /*0f30*/  MOV R3, 0x400 ;  /* 0x0000040000037802 */ /* 0x006fc40000000f00 */
[----:B------:R-:W-:Y:S01]  /*0f40*/  UIADD3 UR33, UR33, 0x9000, URZ ;  /* 0x0000900021217890 */ /* 0x000fe2000fffe03f */
[C---:B------:R-:W-:Y:S01]  /*0f50*/  ISETP.NE.AND P2, PT, R5.reuse, 0x4, PT ;  /* 0x000000040500780c */ /* 0x040fe20003f45270 */
[----:B------:R-:W-:Y:S01]  /*0f60*/  USHF.L.U32 UR35, UR35, 0x7, URZ ;  /* 0x0000000723237899 */ /* 0x000fe2000800063f */
[C---:B------:R-:W-:Y:S01]  /*0f70*/  ISETP.NE.AND P1, PT, R5.reuse, 0x4, PT ;  /* 0x000000040500780c */ /* 0x040fe20003f25270 */
[----:B------:R-:W-:Y:S01]  /*0f80*/  UIADD3 UR32, UR32, 0x1000, URZ ;  /* 0x0000100020207890 */ /* 0x000fe2000fffe03f */
[----:B------:R-:W-:Y:S02]  /*0f90*/  SEL R5, R5, RZ, P2 ;  /* 0x000000ff05057207 */ /* 0x000fe40001000000 */
[----:B------:R-:W-:Y:S02]  /*0fa0*/  SEL R6, RZ, 0x1, !P1 ;  /* 0x00000001ff067807 */ /* 0x000fe40004800000 */
[----:B------:R-:W-:-:S04]  /*0fb0*/  ISETP.NE.AND P3, PT, R0, RZ, PT ;  /* 0x000000ff0000720c */ /* 0x000fc80003f65270 */
[----:B------:R1:W-:Y:S01]  /*0fc0*/  UTMALDG.4D [UR32], [UR4], desc[UR6] ;  /* 0x00000620040075b4 */ /* 0x0003e20008019000 */
[----:B---3--:R-:W-:Y:S02]  /*0fd0*/  LEA R4, R4, R3, 0x18 ;  /* 0x0000000304047211 */ /* 0x008fe400078ec0ff */
[----:B------:R-:W-:-:S03]  /*0fe0*/  SHF.L.U32 R3, R6, 0x1f, RZ ;  /* 0x0000001f06037819 */ /* 0x000fc600000006ff */
[----:B-1----:R-:W-:-:S07]  /*0ff0*/  IMAD R8, R5, 0x8, R4 ;  /* 0x0000000805087824 */ /* 0x002fce00078e0204 */
.L_x_19:
        /* <DEDUP_REMOVED lines=10> */
.L_x_20:
[----:B------:R-:W-:Y:S01]  /*10a0*/  LEA R4, R5, R4, 0xd ;  /* 0x0000000405047211 */ /* 0x000fe200078e68ff */
[----:B------:R-:W-:Y:S01]  /*10b0*/  ULDC.64 UR4, c[0x0][0x198] ;  /* 0x0000660000047ab9 */ /* 0x000fe20000000a00 */
[----:B------:R-:W-:Y:S01]  /*10c0*/  R2UR UR35, R9 ;  /* 0x00000000092372ca */ /* 0x000fe200000e0000 */
[----:B------:R-:W-:Y:S01]  /*10d0*/  UIADD3 UR4, UP0, UR4, 0x2f0, URZ ;  /* 0x000002f004047890 */ /* 0x000fe2000ff1e03f */
[----:B------:R-:W-:Y:S01]  /*10e0*/  R2UR UR33, R8 ;  /* 0x00000000082172ca */ /* 0x000fe200000e0000 */
[----:B------:R-:W-:Y:S01]  /*10f0*/  UMOV UR6, 0x0 ;  /* 0x0000000000067882 */ /* 0x000fe20000000000 */
[----:B------:R-:W-:Y:S01]  /*1100*/  R2UR UR32, R4 ;  /* 0x00000000042072ca */ /* 0x000fe200000e0000 */
[----:B------:R-:W-:Y:S01]  /*1110*/  UIADD3.X UR5, URZ, UR5, URZ, UP0, !UPT ;  /* 0x000000053f057290 */ /* 0x000fe200087fe43f */
[----:B------:R-:W-:Y:S01]  /*1120*/  VIADD R5, R5, 0x1 ;  /* 0x0000000105057836 */ /* 0x000fe20000000000 */
[----:B------:R-:W-:Y:S01]  /*1130*/  UMOV UR7, 0x10000000 ;  /* 0x1000000000077882 */ /* 0x000fe20000000000 */
[----:B------:R-:W-:Y:S01]  /*1140*/  UMOV UR34, URZ ;  /* 0x0000003f00227c82 */ /* 0x000fe20008000000 */
[----:B------:R-:W-:-:S02]  /*1150*/  VIADD R9, R9, 0x1 ;  /* 0x0000000109097836 */ /* 0x000fc40000000000 */
[C---:B------:R-:W-:Y:S02]  /*1160*/  ISETP.NE.AND P1, PT, R5.reuse, 0x4, PT ;  /* 0x000000040500780c */ /* 0x040fe40003f25270 */
[----:B------:R-:W-:Y:S02]  /*1170*/  USHF.L.U32 UR35, UR35, 0x7, URZ ;  /* 0x0000000723237899 */ /* 0x000fe4000800063f */
[----:B------:R-:W-:Y:S01]  /*1180*/  UIADD3 UR33, UR33, 0x9000, URZ ;  /* 0x0000900021217890 */ /* 0x000fe2000fffe03f */
[----:B-12---:R-:W-:Y:S01]  /*1190*/  SEL R3, RZ, 0x1, P1 ;  /* 0x00000001ff037807 */ /* 0x006fe20000800000 */
[----:B------:R-:W-:Y:S01]  /*11a0*/  UIADD3 UR32, UR32, 0x1000, URZ ;  /* 0x0000100020207890 */ /* 0x000fe2000fffe03f */
[----:B------:R-:W-:Y:S02]  /*11b0*/  SEL R5, R5, RZ, P1 ;  /* 0x000000ff05057207 */ /* 0x000fe40000800000 */
[----:B------:R-:W-:-:S06]  /*11c0*/  LOP3.LUT R6, R6, R3, RZ, 0x3c, !PT ;  /* 0x0000000306067212 */ /* 0x000fcc00078e3cff */
[----:B------:R1:W-:Y:S02]  /*11d0*/  UTMALDG.4D [UR32], [UR4], desc[UR6] ;  /* 0x00000620040075b4 */ /* 0x0003e40008019000 */
[----:B-1----:R-:W-:Y:S01]  /*11e0*/  NOP ;  /* 0x0000000000007918 */ /* 0x002fe20000000000 */
.L_x_16:
[----:B------:R-:W-:-:S05]  /*11f0*/  IMAD.SHL.U32 R8, R2, 0x2, RZ ;  /* 0x0000000202087824 */ /* 0x000fca00078e00ff */
[----:B------:R-:W-:-:S04]  /*1200*/  LOP3.LUT R8, R8, 0xfffffffe, RZ, 0x3c, !PT ;  /* 0xfffffffe08087812 */ /* 0x000fc800078e3cff */
[----:B------:R-:W-:-:S07]  /*1210*/  IADD3 R8, -R8, -0x6, RZ ;  /* 0xfffffffa08087810 */ /* 0x000fce0007ffe1ff */
.L_x_10:
[----:B------:R-:W-:Y:S05]  /*1220*/  BSYNC B0 ;  /* 0x0000000000007941 */ /* 0x000fea0003800000 */
.L_x_9:
[----:B------:R-:W3:Y:S01]  /*1230*/  S2R R11, SR_CgaCtaId ;  /* 0x00000000000b7919 */ /* 0x000ee20000008800 */
[----:B------:R-:W-:Y:S01]  /*1240*/  MOV R2, 0x400 ;  /* 0x0000040000027802 */ /* 0x000fe20000000f00 */
[----:B-12---:R-:W-:Y:S01]  /*1250*/  IMAD.MOV.U32 R4, RZ, RZ, RZ ;  /* 0x000000ffff047224 */ /* 0x006fe200078e00ff */
[----:B------:R-:W-:Y:S02]  /*1260*/  SHF.L.U32 R3, RZ, 0x1f, RZ ;  /* 0x0000001fff037819 */ /* 0x000fe400000006ff */
[----:B---3--:R-:W-:-:S07]  /*1270*/  LEA R2, R11, R2, 0x18 ;  /* 0x000000020b027211 */ /* 0x008fce00078ec0ff */
.L_x_21:
[----:B-1----:R1:W2:Y:S02]  /*1280*/  SYNCS.PHASECHK.TRANS64.TRYWAIT P1, [R2+URZ+0x9040], R3 ;  /* 0x00904003020075a7 */ /* 0x0022a4000802017f */
[----:B--2---:R-:W-:Y:S05]  /*1290*/  @!P1 NANOSLEEP.SYNCS 0x989680 ;  /* 0x009896800000995d */ /* 0x004fea0003900000 */
[----:B------:R-:W2:Y:S02]  /*12a0*/  @!P1 SYNCS.PHASECHK.TRANS64 P1, [R2+URZ+0x9040], R3 ;  /* 0x00904003020095a7 */ /* 0x000ea4000802007f */
[----:B--2---:R-:W-:Y:S05]  /*12b0*/  @!P1 BRA `(.L_x_21) ;  /* 0xfffffffc00f09947 */ /* 0x004fea000383ffff */
[----:B------:R-:W2:Y:S01]  /*12c0*/  LDC R11, c[0x0][0x28c] ;  /* 0x0000a300ff0b7b82 */ /* 0x000ea20000000800 */
[----:B-1----:R-:W-:Y:S02]  /*12d0*/  SHF.R.S32.HI R3, RZ, 0x1f, R0 ;  /* 0x0000001fff037819 */ /* 0x002fe40000011400 */
[----:B------:R-:W-:Y:S02]  /*12e0*/  SHF.L.U32 R15, RZ, 0x1f, RZ ;  /* 0x0000001fff0f7819 */ /* 0x000fe400000006ff */
[----:B--2---:R-:W-:Y:S02]  /*12f0*/  IADD3 R12, R11, 0x7f, RZ ;  /* 0x0000007f0b0c7810 */ /* 0x004fe40007ffe0ff */
[----:B------:R-:W-:Y:S02]  /*1300*/  LEA.HI R11, R3, R0, RZ, 0x5 ;  /* 0x00000000030b7211 */ /* 0x000fe400078f28ff */
[----:B------:R-:W-:Y:S02]  /*1310*/  SHF.R.S32.HI R13, RZ, 0x1f, R12 ;  /* 0x0000001fff0d7819 */ /* 0x000fe4000001140c */
[----:B------:R-:W-:-:S02]  /*1320*/  SHF.R.S32.HI R11, RZ, 0x5, R11 ;  /* 0x00000005ff0b7819 */ /* 0x000fc4000001140b */
[----:B------:R-:W-:Y:S02]  /*1330*/  LEA.HI R13, R13, R12, RZ, 0x7 ;  /* 0x0000000c0d0d7211 */ /* 0x000fe400078f38ff */
[----:B------:R-:W-:Y:S02]  /*1340*/  LEA R11, R11, UR11, 0x4 ;  /* 0x0000000b0b0b7c11 */ /* 0x000fe4000f8e20ff */
[----:B------:R-:W-:-:S07]  /*1350*/  SHF.R.S32.HI R18, RZ, 0x7, R13 ;  /* 0x00000007ff127819 */ /* 0x000fce000001140d */
.L_x_22:
[----:B-1----:R1:W2:Y:S02]  /*1360*/  SYNCS.PHASECHK.TRANS64.TRYWAIT P1, [R2+URZ+0x9000], R15 ;  /* 0x0090000f020075a7 */ /* 0x0022a4000802017f */
[----:B--2---:R-:W-:Y:S05]  /*1370*/  @!P1 NANOSLEEP.SYNCS 0x989680 ;  /* 0x009896800000995d */ /* 0x004fea0003900000 */
[----:B------:R-:W2:Y:S02]  /*1380*/  @!P1 SYNCS.PHASECHK.TRANS64 P1, [R2+URZ+0x9000], R15 ;  /* 0x0090000f020095a7 */ /* 0x000ea4000802007f */
[----:B--2---:R-:W-:Y:S05]  /*1390*/  @!P1 BRA `(.L_x_22) ;  /* 0xfffffffc00f09947 */ /* 0x004fea000383ffff */
[----:B------:R-:W-:Y:S01]  /*13a0*/  LEA.HI R3, R3, R0, RZ, 0x2 ;  /* 0x0000000003037211 */ /* 0x000fe200078f10ff */
[----:B------:R-:W-:Y:S05]  /*13b0*/  WARPSYNC.ALL ;  /* 0x0000000000007948 */ /* 0x000fea0003800000 */
[--C-:B------:R-:W-:Y:S02]  /*13c0*/  SHF.R.S32.HI R14, RZ, 0x2, R3.reuse ;  /* 0x00000002ff0e7819 */ /* 0x100fe40000011403 */
[----:B------:R-:W-:Y:S02]  /*13d0*/  SHF.R.S32.HI R13, RZ, 0x1f, R3 ;  /* 0x0000001fff0d7819 */ /* 0x000fe40000011403 */
[----:B------:R-:W-:-:S02]  /*13e0*/  LOP3.LUT R3, R3, 0x7ffffffc, RZ, 0xc0, !PT ;  /* 0x7ffffffc03037812 */ /* 0x000fc400078ec0ff */
[----:B------:R-:W-:Y:S02]  /*13f0*/  LEA.HI R13, R13, R14, RZ, 0x3 ;  /* 0x0000000e0d0d7211 */ /* 0x000fe400078f18ff */
[----:B------:R-:W-:Y:S01]  /*1400*/  VIMNMX R21, R18, R21, PT ;  /* 0x0000001512157248 */ /* 0x000fe20003fe0100 */
[----:B------:R-:W-:Y:S01]  /*1410*/  IMAD.IADD R12, R0, 0x1, -R3 ;  /* 0x00000001000c7824 */ /* 0x000fe200078e0a03 */
[----:B------:R-:W-:-:S03]  /*1420*/  LOP3.LUT R3, R13, 0xfffffff8, RZ, 0xc0, !PT ;  /* 0xfffffff80d037812 */ /* 0x000fc600078ec0ff */
[----:B------:R-:W-:Y:S01]  /*1430*/  IMAD.SHL.U32 R12, R12, 0x2, RZ ;  /* 0x000000020c0c7824 */ /* 0x000fe200078e00ff */
[----:B------:R-:W-:Y:S02]  /*1440*/  IADD3 R3, R11, R14, -R3 ;  /* 0x0000000e0b037210 */ /* 0x000fe40007ffe803 */
[C---:B------:R-:W-:Y:S01]  /*1450*/  R2UR UR14, R2.reuse ;  /* 0x00000000020e72ca */ /* 0x040fe200000e0000 */
[----:B------:R-:W-:Y:S01]  /*1460*/  WARPGROUP.ARRIVE ;  /* 0x00000000000079c5 */ /* 0x000fe20000000000 */
[----:B------:R-:W-:Y:S01]  /*1470*/  R2UR UR4, R2 ;  /* 0x00000000020472ca */ /* 0x000fe200000e0000 */
[----:B------:R-:W-:Y:S01]  /*1480*/  UMOV UR5, 0x80000020 ;  /* 0x8000002000057882 */ /* 0x000fe20000000000 */
[----:B------:R-:W-:Y:S01]  /*1490*/  UMOV UR7, 0x80000020 ;  /* 0x8000002000077882 */ /* 0x000fe20000000000 */
[----:B------:R-:W-:Y:S01]  /*14a0*/  UMOV UR17, 0x80000020 ;  /* 0x8000002000117882 */ /* 0x000fe20000000000 */
[----:B------:R-:W-:Y:S01]  /*14b0*/  UMOV UR19, 0x80000020 ;  /* 0x8000002000137882 */ /* 0x000fe20000000000 */
[C---:B------:R-:W-:Y:S01]  /*14c0*/  VIADD R18, R12.reuse, 0x9 ;  /* 0x000000090c127836 */ /* 0x040fe20000000000 */
[CC--:B------:R-:W-:Y:S01]  /*14d0*/  ISETP.GT.AND P2, PT, R3.reuse, R12.reuse, PT ;  /* 0x0000000c0300720c */ /* 0x0c0fe20003f44270 */
[C---:B------:R-:W-:Y:S01]  /*14e0*/  VIADD R14, R12.reuse, 0x8 ;  /* 0x000000080c0e7836 */ /* 0x040fe20000000000 */
[C---:B------:R-:W-:Y:S01]  /*14f0*/  ISETP.GE.AND P1, PT, R3.reuse, R12, PT ;  /* 0x0000000c0300720c */ /* 0x040fe20003f26270 */
[C---:B------:R-:W-:Y:S01]  /*1500*/  VIADD R22, R12.reuse, 0x11 ;  /* 0x000000110c167836 */ /* 0x040fe20000000000 */
[C---:B------:R-:W-:Y:S01]  /*1510*/  ISETP.GE.AND P4, PT, R3.reuse, R18, PT ;  /* 0x000000120300720c */ /* 0x040fe20003f86270 */
[----:B------:R-:W-:Y:S01]  /*1520*/  UIADD3 UR14, UR14, 0x1000, URZ ;  /* 0x000010000e0e7890 */ /* 0x000fe2000fffe03f */
[C---:B------:R-:W-:Y:S01]  /*1530*/  VIADD R18, R12.reuse, 0x19 ;  /* 0x000000190c127836 */ /* 0x040fe20000000000 */
[----:B------:R-:W-:Y:S01]  /*1540*/  USHF.R.U32.HI UR4, URZ, 0x4, UR4 ;  /* 0x000000043f047899 */ /* 0x000fe20008011604 */
[C---:B------:R-:W-:Y:S01]  /*1550*/  ISETP.GE.AND P3, PT, R3.reuse, R14, PT ;  /* 0x0000000e0300720c */ /* 0x040fe20003f66270 */
[----:B------:R-:W-:Y:S01]  /*1560*/  USHF.R.U32.HI UR14, URZ, 0x4, UR14 ;  /* 0x000000043f0e7899 */ /* 0x000fe2000801160e */
[C---:B------:R-:W-:Y:S01]  /*1570*/  VIADD R14, R12.reuse, 0x18 ;  /* 0x000000180c0e7836 */ /* 0x040fe20000000000 */
[----:B------:R-:W-:Y:S01]  /*1580*/  ULOP3.LUT UR4, UR4, 0x3fff, URZ, 0xc0, !UPT ;  /* 0x00003fff04047892 */ /* 0x000fe2000f8ec03f */
[C---:B------:R-:W-:Y:S01]  /*1590*/  ISETP.GE.AND P5, PT, R3.reuse, R22, PT ;  /* 0x000000160300720c */ /* 0x040fe20003fa6270 */
[----:B------:R-:W-:Y:S01]  /*15a0*/  ULOP3.LUT UR14, UR14, 0x3fff, URZ, 0xc0, !UPT ;  /* 0x00003fff0e0e7892 */ /* 0x000fe2000f8ec03f */
[----:B------:R-:W-:Y:S01]  /*15b0*/  IADD3 R20, R12, 0x10, RZ ;  /* 0x000000100c147810 */ /* 0x000fe20007ffe0ff */
[----:B------:R-:W-:Y:S01]  /*15c0*/  ULOP3.LUT UR8, UR4, 0x10000, URZ, 0xfc, !UPT ;  /* 0x0001000004087892 */ /* 0x000fe2000f8efc3f */
[----:B------:R-:W-:Y:S01]  /*15d0*/  P2R R11, PR, RZ, 0x1 ;  /* 0x00000001ff0b7803 */ /* 0x000fe20000000000 */
[----:B------:R-:W-:Y:S01]  /*15e0*/  ULOP3.LUT UR20, UR14, 0x10000, URZ, 0xfc, !UPT ;  /* 0x000100000e147892 */ /* 0x000fe2000f8efc3f */
[----:B------:R-:W-:Y:S01]  /*15f0*/  ISETP.GE.AND P6, PT, R3, R20, PT ;  /* 0x000000140300720c */ /* 0x000fe20003fc6270 */
[----:B------:R-:W-:-:S02]  /*1600*/  UIADD3 UR16, UR8, 0x2, URZ ;  /* 0x0000000208107890 */ /* 0x000fc4000fffe03f */
[----:B------:R-:W-:Y:S01]  /*1610*/  UIADD3 UR18, UR20, 0x2, URZ ;  /* 0x0000000214127890 */ /* 0x000fe2000fffe03f */
[----:B------:R-:W-:Y:S02]  /*1620*/  UMOV UR4, UR8 ;  /* 0x0000000800047c82 */ /* 0x000fe40008000000 */
[----:B------:R-:W-:Y:S02]  /*1630*/  UMOV UR6, UR20 ;  /* 0x0000001400067c82 */ /* 0x000fe40008000000 */
[----:B------:R-:W-:Y:S01]  /*1640*/  HGMMA.64x128x16.F32.BF16 R24, gdesc[UR4], RZ, !UPT, gsb0 ;  /* 0x01e00000041879f0 */ /* 0x000fe2000c0018ff */
[----:B------:R-:W-:Y:S02]  /*1650*/  ULDC UR6, c[0x0][0x604] ;  /* 0x0001810000067ab9 */ /* 0x000fe40000000800 */
[----:B------:R-:W-:Y:S02]  /*1660*/  WARPGROUP.DEPBAR.LE gsb0, 0x0 ;  /* 0x00008000000079c5 */ /* 0x000fe40000010000 */
[----:B------:R-:W-:-:S07]  /*1670*/  WARPGROUP.ARRIVE ;  /* 0x00000000000079c5 */ /* 0x000fce0000000000 */
[----:B------:R-:W-:Y:S03]  /*1680*/  HGMMA.64x128x16.F32.BF16 R24, gdesc[UR16], R24, gsb0 ;  /* 0x01e00000101879f0 */ /* 0x000fe60008001818 */
[----:B------:R-:W-:Y:S02]  /*1690*/  WARPGROUP.DEPBAR.LE gsb0, 0x0 ;  /* 0x00008000000079c5 */ /* 0x000fe40000010000 */
[----:B------:R-:W-:Y:S02]  /*16a0*/  FSEL R25, R25, -INF , P2 ;  /* 0xff80000019197808 */ /* 0x000fe40001000000 */
[----:B------:R-:W-:Y:S02]  /*16b0*/  FSEL R31, R31, -INF , P2 ;  /* 0xff8000001f1f7808 */ /* 0x000fe40001000000 */
[----:B------:R-:W-:Y:S02]  /*16c0*/  ISETP.GE.AND P2, PT, R3, R18, PT ;  /* 0x000000120300720c */ /* 0x000fe40003f46270 */
[----:B------:R-:W-:-:S02]  /*16d0*/  IADD3 R18, R12, 0x21, RZ ;  /* 0x000000210c127810 */ /* 0x000fc40007ffe0ff */
[----:B------:R-:W-:Y:S02]  /*16e0*/  FSEL R24, R24, -INF , P1 ;  /* 0xff80000018187808 */ /* 0x000fe40000800000 */
[----:B------:R-:W-:Y:S02]  /*16f0*/  FSEL R29, R29, -INF , P4 ;  /* 0xff8000001d1d7808 */ /* 0x000fe40002000000 */
[----:B------:R-:W-:Y:S02]  /*1700*/  FSEL R35, R35, -INF , P4 ;  /* 0xff80000023237808 */ /* 0x000fe40002000000 */
[C---:B------:R-:W-:Y:S01]  /*1710*/  ISETP.GE.AND P4, PT, R3.reuse, R18, PT ;  /* 0x000000120300720c */ /* 0x040fe20003f86270 */
[----:B------:R-:W-:Y:S01]  /*1720*/  VIADD R18, R12, 0x29 ;  /* 0x000000290c127836 */ /* 0x000fe20000000000 */
[----:B------:R-:W-:Y:S02]  /*1730*/  FSEL R30, R30, -INF , P1 ;  /* 0xff8000001e1e7808 */ /* 0x000fe40000800000 */
[----:B------:R-:W-:Y:S01]  /*1740*/  ISETP.GE.AND P1, PT, R3, R14, PT ;  /* 0x0000000e0300720c */ /* 0x000fe20003f26270 */
[----:B------:R-:W-:Y:S01]  /*1750*/  VIADD R14, R12, 0x20 ;  /* 0x000000200c0e7836 */ /* 0x000fe20000000000 */
[----:B------:R-:W-:-:S02]  /*1760*/  FSEL R28, R28, -INF , P3 ;  /* 0xff8000001c1c7808 */ /* 0x000fc40001800000 */
[----:B------:R-:W-:Y:S02]  /*1770*/  FMNMX R13, R24, R25, !PT ;  /* 0x00000019180d7209 */ /* 0x000fe40007800000 */
[----:B------:R-:W-:Y:S02]  /*1780*/  FSEL R33, R33, -INF , P5 ;  /* 0xff80000021217808 */ /* 0x000fe40002800000 */
[----:B------:R-:W-:Y:S02]  /*1790*/  FSEL R39, R39, -INF , P5 ;  /* 0xff80000027277808 */ /* 0x000fe40002800000 */
[----:B------:R-:W-:Y:S02]  /*17a0*/  ISETP.GE.AND P5, PT, R3, R18, PT ;  /* 0x000000120300720c */ /* 0x000fe40003fa6270 */
[----:B------:R-:W-:Y:S02]  /*17b0*/  FMNMX R18, R28, R13, !PT ;  /* 0x0000000d1c127209 */ /* 0x000fe40007800000 */
[----:B------:R-:W-:-:S02]  /*17c0*/  FSEL R34, R34, -INF , P3 ;  /* 0xff80000022227808 */ /* 0x000fc40001800000 */
[----:B------:R-:W-:Y:S01]  /*17d0*/  ISETP.GE.AND P3, PT, R3, R14, PT ;  /* 0x0000000e0300720c */ /* 0x000fe20003f66270 */
[----:B------:R-:W-:Y:S01]  /*17e0*/  VIADD R14, R12, 0x28 ;  /* 0x000000280c0e7836 */ /* 0x000fe20000000000 */
[----:B------:R-:W-:Y:S02]  /*17f0*/  FSEL R32, R32, -INF , P6 ;  /* 0xff80000020207808 */ /* 0x000fe40003000000 */
[----:B------:R-:W-:Y:S02]  /*1800*/  FMNMX R13, R29, R18, !PT ;  /* 0x000000121d0d7209 */ /* 0x000fe40007800000 */
[----:B------:R-:W-:Y:S02]  /*1810*/  FSEL R38, R38, -INF , P6 ;  /* 0xff80000026267808 */ /* 0x000fe40003000000 */
[----:B------:R-:W-:Y:S01]  /*1820*/  ISETP.GE.AND P6, PT, R3, R14, PT ;  /* 0x0000000e0300720c */ /* 0x000fe20003fc6270 */
[----:B------:R-:W-:Y:S01]  /*1830*/  VIADD R14, R12, 0x30 ;  /* 0x000000300c0e7836 */ /* 0x000fe20000000000 */
[----:B------:R-:W-:-:S02]  /*1840*/  FMNMX R18, R32, R13, !PT ;  /* 0x0000000d20127209 */ /* 0x000fc40007800000 */
[----:B------:R-:W-:Y:S02]  /*1850*/  FSEL R36, R36, -INF , P1 ;  /* 0xff80000024247808 */ /* 0x000fe40000800000 */
[----:B------:R-:W-:Y:S02]  /*1860*/  FMNMX R13, R33, R18, !PT ;  /* 0x00000012210d7209 */ /* 0x000fe40007800000 */
[----:B------:R-:W-:Y:S02]  /*1870*/  FSEL R42, R42, -INF , P1 ;  /* 0xff8000002a2a7808 */ /* 0x000fe40000800000 */
[----:B------:R-:W-:Y:S01]  /*1880*/  ISETP.GE.AND P1, PT, R3, R14, PT ;  /* 0x0000000e0300720c */ /* 0x000fe20003f26270 */
[----:B------:R-:W-:Y:S01]  /*1890*/  VIADD R14, R12, 0x31 ;  /* 0x000000310c0e7836 */ /* 0x000fe20000000000 */
[----:B------:R-:W-:Y:S02]  /*18a0*/  FSEL R37, R37, -INF , P2 ;  /* 0xff80000025257808 */ /* 0x000fe40001000000 */
[----:B------:R-:W-:-:S02]  /*18b0*/  FMNMX R18, R36, R13, !PT ;  /* 0x0000000d24127209 */ /* 0x000fc40007800000 */
[----:B------:R-:W-:Y:S02]  /*18c0*/  FSEL R43, R43, -INF , P2 ;  /* 0xff8000002b2b7808 */ /* 0x000fe40001000000 */
[----:B------:R-:W-:Y:S02]  /*18d0*/  ISETP.GE.AND P2, PT, R3, R14, PT ;  /* 0x0000000e0300720c */ /* 0x000fe40003f46270 */
[----:B------:R-:W-:Y:S02]  /*18e0*/  FSEL R40, R40, -INF , P3 ;  /* 0xff80000028287808 */ /* 0x000fe40001800000 */
[----:B------:R-:W-:Y:S02]  /*18f0*/  FMNMX R13, R37, R18, !PT ;  /* 0x00000012250d7209 */ /* 0x000fe40007800000 */
[----:B------:R-:W-:Y:S02]  /*1900*/  IADD3 R14, R12, 0x38, RZ ;  /* 0x000000380c0e7810 */ /* 0x000fe40007ffe0ff */
[----:B------:R-:W-:-:S02]  /*1910*/  FSEL R46, R46, -INF , P3 ;  /* 0xff8000002e2e7808 */ /* 0x000fc40001800000 */
[----:B------:R-:W-:Y:S02]  /*1920*/  FSEL R41, R41, -INF , P4 ;  /* 0xff80000029297808 */ /* 0x000fe40002000000 */
[----:B------:R-:W-:Y:S02]  /*1930*/  FMNMX R18, R40, R13, !PT ;  /* 0x0000000d28127209 */ /* 0x000fe40007800000 */
[----:B------:R-:W-:Y:S01]  /*1940*/  ISETP.GE.AND P3, PT, R3, R14, PT ;  /* 0x0000000e0300720c */ /* 0x000fe20003f66270 */
[----:B------:R-:W-:Y:S01]  /*1950*/  VIADD R14, R12, 0x39 ;  /* 0x000000390c0e7836 */ /* 0x000fe20000000000 */
[----:B------:R-:W-:Y:S02]  /*1960*/  FSEL R44, R44, -INF , P6 ;  /* 0xff8000002c2c7808 */ /* 0x000fe40003000000 */
[----:B------:R-:W-:Y:S02]  /*1970*/  FMNMX R13, R41, R18, !PT ;  /* 0x00000012290d7209 */ /* 0x000fe40007800000 */
[----:B------:R-:W-:-:S02]  /*1980*/  FSEL R47, R47, -INF , P4 ;  /* 0xff8000002f2f7808 */ /* 0x000fc40002000000 */
[----:B------:R-:W-:Y:S01]  /*1990*/  ISETP.GE.AND P4, PT, R3, R14, PT ;  /* 0x0000000e0300720c */ /* 0x000fe20003f86270 */
[----:B------:R-:W-:Y:S01]  /*19a0*/  VIADD R14, R12, 0x40 ;  /* 0x000000400c0e7836 */ /* 0x000fe20000000000 */
[----:B------:R-:W-:Y:S02]  /*19b0*/  FSEL R45, R45, -INF , P5 ;  /* 0xff8000002d2d7808 */ /* 0x000fe40002800000 */
[----:B------:R-:W-:Y:S02]  /*19c0*/  FMNMX R18, R44, R13, !PT ;  /* 0x0000000d2c127209 */ /* 0x000fe40007800000 */
[----:B------:R-:W-:Y:S02]  /*19d0*/  FSEL R50, R50, -INF , P6 ;  /* 0xff80000032327808 */ /* 0x000fe40003000000 */
[----:B------:R-:W-:Y:S02]  /*19e0*/  FSEL R48, R48, -INF , P1 ;  /* 0xff80000030307808 */ /* 0x000fe40000800000 */
[----:B------:R-:W-:-:S02]  /*19f0*/  FMNMX R13, R45, R18, !PT ;  /* 0x000000122d0d7209 */ /* 0x000fc40007800000 */
[----:B------:R-:W-:Y:S01]  /*1a00*/  ISETP.GE.AND P6, PT, R3, R14, PT ;  /* 0x0000000e0300720c */ /* 0x000fe20003fc6270 */
[----:B------:R-:W-:Y:S01]  /*1a10*/  VIADD R14, R12, 0x41 ;  /* 0x000000410c0e7836 */ /* 0x000fe20000000000 */
[----:B------:R-:W-:Y:S02]  /*1a20*/  FSEL R49, R49, -INF , P2 ;  /* 0xff80000031317808 */ /* 0x000fe40001000000 */
[----:B------:R-:W-:Y:S02]  /*1a30*/  FMNMX R18, R48, R13, !PT ;  /* 0x0000000d30127209 */ /* 0x000fe40007800000 */
[----:B------:R-:W-:Y:S02]  /*1a40*/  FSEL R51, R51, -INF , P5 ;  /* 0xff80000033337808 */ /* 0x000fe40002800000 */
[----:B------:R-:W-:Y:S01]  /*1a50*/  ISETP.GE.AND P5, PT, R3, R14, PT ;  /* 0x0000000e0300720c */ /* 0x000fe20003fa6270 */
[----:B------:R-:W-:Y:S01]  /*1a60*/  VIADD R14, R12, 0x48 ;  /* 0x000000480c0e7836 */ /* 0x000fe20000000000 */
[----:B------:R-:W-:-:S02]  /*1a70*/  FSEL R52, R52, -INF , P3 ;  /* 0xff80000034347808 */ /* 0x000fc40001800000 */
[----:B------:R-:W-:Y:S01]  /*1a80*/  FMNMX R13, R49, R18, !PT ;  /* 0x00000012310d7209 */ /* 0x000fe20007800000 */
[----:B------:R-:W-:Y:S01]  /*1a90*/  VIADD R18, R12, 0x59 ;  /* 0x000000590c127836 */ /* 0x000fe20000000000 */
[----:B------:R-:W-:Y:S02]  /*1aa0*/  FSEL R54, R54, -INF , P1 ;  /* 0xff80000036367808 */ /* 0x000fe40000800000 */
[----:B------:R-:W-:Y:S02]  /*1ab0*/  FSEL R53, R53, -INF , P4 ;  /* 0xff80000035357808 */ /* 0x000fe40002000000 */
[----:B------:R-:W-:Y:S02]  /*1ac0*/  FMNMX R20, R52, R13, !PT ;  /* 0x0000000d34147209 */ /* 0x000fe40007800000 */
[----:B------:R-:W-:Y:S02]  /*1ad0*/  ISETP.GE.AND P1, PT, R3, R14, PT ;  /* 0x0000000e0300720c */ /* 0x000fe40003f26270 */
[----:B------:R-:W-:-:S02]  /*1ae0*/  IADD3 R14, R12, 0x49, RZ ;  /* 0x000000490c0e7810 */ /* 0x000fc40007ffe0ff */
[----:B------:R-:W-:Y:S02]  /*1af0*/  FSEL R56, R56, -INF , P6 ;  /* 0xff80000038387808 */ /* 0x000fe40003000000 */
[----:B------:R-:W-:Y:S02]  /*1b00*/  FMNMX R13, R53, R20, !PT ;  /* 0x00000014350d7209 */ /* 0x000fe40007800000 */
[----:B------:R-:W-:Y:S02]  /*1b10*/  FSEL R55, R55, -INF , P2 ;  /* 0xff80000037377808 */ /* 0x000fe40001000000 */
[----:B------:R-:W-:Y:S01]  /*1b20*/  ISETP.GE.AND P2, PT, R3, R14, PT ;  /* 0x0000000e0300720c */ /* 0x000fe20003f46270 */
[----:B------:R-:W-:Y:S01]  /*1b30*/  VIADD R14, R12, 0x50 ;  /* 0x000000500c0e7836 */ /* 0x000fe20000000000 */
[----:B------:R-:W-:Y:S02]  /*1b40*/  FSEL R57, R57, -INF , P5 ;  /* 0xff80000039397808 */ /* 0x000fe40002800000 */
[----:B------:R-:W-:-:S02]  /*1b50*/  ISETP.GE.AND P0, PT, R3, R18, PT ;  /* 0x000000120300720c */ /* 0x000fc40003f06270 */
[----:B------:R-:W-:Y:S02]  /*1b60*/  FMNMX R20, R56, R13, !PT ;  /* 0x0000000d38147209 */ /* 0x000fe40007800000 */
[----:B------:R-:W-:Y:S02]  /*1b70*/  IADD3 R18, R12, 0x60, RZ ;  /* 0x000000600c127810 */ /* 0x000fe40007ffe0ff */
[----:B------:R-:W-:Y:S02]  /*1b80*/  FSEL R58, R58, -INF , P3 ;  /* 0xff8000003a3a7808 */ /* 0x000fe40001800000 */
[----:B------:R-:W-:Y:S01]  /*1b90*/  ISETP.GE.AND P3, PT, R3, R14, PT ;  /* 0x0000000e0300720c */ /* 0x000fe20003f66270 */
[----:B------:R-:W-:Y:S01]  /*1ba0*/  VIADD R14, R12, 0x51 ;  /* 0x000000510c0e7836 */ /* 0x000fe20000000000 */
[----:B------:R-:W-:Y:S02]  /*1bb0*/  FSEL R60, R60, -INF , P1 ;  /* 0xff8000003c3c7808 */ /* 0x000fe40000800000 */
[----:B------:R-:W-:-:S02]  /*1bc0*/  FSEL R66, R66, -INF , P1 ;  /* 0xff80000042427808 */ /* 0x000fc40000800000 */
[----:B------:R-:W-:Y:S02]  /*1bd0*/  FMNMX R13, R57, R20, !PT ;  /* 0x00000014390d7209 */ /* 0x000fe40007800000 */
        /* <DEDUP_REMOVED lines=8> */
[----:B------:R-:W-:Y:S01]  /*1c60*/  ISETP.GE.AND P2, PT, R3, R18, PT ;  /* 0x000000120300720c */ /* 0x000fe20003f46270 */
[----:B------:R-:W-:Y:S01]  /*1c70*/  VIADD R18, R12, 0x68 ;  /* 0x000000680c127836 */ /* 0x000fe20000000000 */
[----:B------:R-:W-:Y:S02]  /*1c80*/  FSEL R64, R64, -INF , P3 ;  /* 0xff80000040407808 */ /* 0x000fe40001800000 */
[----:B------:R-:W-:Y:S02]  /*1c90*/  FMNMX R13, R61, R20, !PT ;  /* 0x000000143d0d7209 */ /* 0x000fe40007800000 */
[----:B------:R-:W-:Y:S02]  /*1ca0*/  FSEL R62, R62, -INF , P6 ;  /* 0xff8000003e3e7808 */ /* 0x000fe40003000000 */
[----:B------:R-:W-:Y:S02]  /*1cb0*/  ISETP.GE.AND P6, PT, R3, R14, PT ;  /* 0x0000000e0300720c */ /* 0x000fe40003fc6270 */
        /* <DEDUP_REMOVED lines=15> */
[----:B------:R-:W-:Y:S02]  /*1db0*/  ISETP.GE.AND P4, PT, R3, R18, PT ;  /* 0x000000120300720c */ /* 0x000fe40003f86270 */
[----:B------:R-:W-:Y:S02]  /*1dc0*/  IADD3 R18, R12, 0x69, RZ ;  /* 0x000000690c127810 */ /* 0x000fe40007ffe0ff */
        /* <DEDUP_REMOVED lines=12> */
[----:B------:R-:W-:-:S02]  /*1e90*/  FMNMX R13, R77, R22, !PT ;  /* 0x000000164d0d7209 */ /* 0x000fc40007800000 */
[----:B------:R-:W-:Y:S02]  /*1ea0*/  FSEL R80, R80, -INF , P5 ;  /* 0xff80000050507808 */ /* 0x000fe40002800000 */
[----:B------:R-:W-:Y:S02]  /*1eb0*/  ISETP.GE.AND P6, PT, R3, R20, PT ;  /* 0x000000140300720c */ /* 0x000fe40003fc6270 */
[----:B------:R-:W-:Y:S02]  /*1ec0*/  FMNMX R18, R80, R13, !PT ;  /* 0x0000000d50127209 */ /* 0x000fe40007800000 */
[----:B------:R-:W-:Y:S02]  /*1ed0*/  FSEL R81, R81, -INF , P6 ;  /* 0xff80000051517808 */ /* 0x000fe40003000000 */
[----:B------:R-:W-:Y:S02]  /*1ee0*/  P2R R19, PR, RZ, 0x2 ;  /* 0x00000002ff137803 */ /* 0x000fe40000000000 */
[----:B------:R-:W-:-:S02]  /*1ef0*/  FMNMX R13, R81, R18, !PT ;  /* 0x00000012510d7209 */ /* 0x000fc40007800000 */
[----:B------:R-:W-:Y:S02]  /*1f00*/  P2R R23, PR, RZ, 0x1 ;  /* 0x00000001ff177803 */ /* 0x000fe40000000000 */
[----:B------:R-:W-:Y:S02]  /*1f10*/  FMNMX R18, R84, R13, !PT ;  /* 0x0000000d54127209 */ /* 0x000fe40007800000 */
[----:B------:R-:W-:Y:S02]  /*1f20*/  ISETP.GE.AND P0, PT, R3, R14, PT ;  /* 0x0000000e0300720c */ /* 0x000fe40003f06270 */
[----:B------:R-:W-:Y:S02]  /*1f30*/  FMNMX R13, R85, R18, !PT ;  /* 0x00000012550d7209 */ /* 0x000fe40007800000 */
[----:B------:R-:W-:Y:S02]  /*1f40*/  FSEL R74, R74, -INF , P0 ;  /* 0xff8000004a4a7808 */ /* 0x000fe40000000000 */
[----:B------:R-:W-:Y:S01]  /*1f50*/  ISETP.NE.AND P0, PT, R23, RZ, PT ;  /* 0x000000ff1700720c */ /* 0x000fe20003f05270 */
[----:B------:R-:W2:Y:S01]  /*1f60*/  SHFL.BFLY PT, R18, R13, 0x1, 0x1f ;  /* 0x0c201f000d127f89 */ /* 0x000ea200000e0000 */
[----:B------:R-:W-:-:S02]  /*1f70*/  FSEL R82, R82, -INF , P3 ;  /* 0xff80000052527808 */ /* 0x000fc40001800000 */
[----:B------:R-:W-:Y:S02]  /*1f80*/  FSEL R75, R75, -INF , P0 ;  /* 0xff8000004b4b7808 */ /* 0x000fe40000000000 */
[----:B------:R-:W-:Y:S01]  /*1f90*/  ISETP.NE.AND P0, PT, R11, RZ, PT ;  /* 0x000000ff0b00720c */ /* 0x000fe20003f05270 */
[----:B------:R-:W-:Y:S01]  /*1fa0*/  VIADD R11, R3, 0x8 ;  /* 0x00000008030b7836 */ /* 0x000fe20000000000 */
[----:B------:R-:W-:Y:S02]  /*1fb0*/  FSEL R83, R83, -INF , P4 ;  /* 0xff80000053537808 */ /* 0x000fe40002000000 */
[----:B------:R-:W-:Y:S02]  /*1fc0*/  FSEL R79, R79, -INF , P2 ;  /* 0xff8000004f4f7808 */ /* 0x000fe40001000000 */
[CC--:B------:R-:W-:Y:S02]  /*1fd0*/  ISETP.GE.AND P3, PT, R11.reuse, R12.reuse, PT ;  /* 0x0000000c0b00720c */ /* 0x0c0fe40003f66270 */
[----:B------:R-:W-:-:S02]  /*1fe0*/  ISETP.GT.AND P4, PT, R11, R12, PT ;  /* 0x0000000c0b00720c */ /* 0x000fc40003f84270 */
[----:B------:R-:W-:Y:S02]  /*1ff0*/  FSEL R88, R26, -INF , P3 ;  /* 0xff8000001a587808 */ /* 0x000fe40001800000 */
[----:B------:R-:W-:Y:S02]  /*2000*/  FSEL R89, R27, -INF , P4 ;  /* 0xff8000001b597808 */ /* 0x000fe40002000000 */
[----:B------:R-:W-:Y:S02]  /*2010*/  FSEL R86, R86, -INF , P5 ;  /* 0xff80000056567808 */ /* 0x000fe40002800000 */
[----:B------:R-:W-:Y:S02]  /*2020*/  FSEL R87, R87, -INF , P6 ;  /* 0xff80000057577808 */ /* 0x000fe40003000000 */
[----:B--2---:R-:W-:-:S05]  /*2030*/  FMNMX R17, R13, R18, !PT ;  /* 0x000000120d117209 */ /* 0x004fca0007800000 */
[----:B------:R-:W2:Y:S02]  /*2040*/  SHFL.BFLY PT, R18, R17, 0x2, 0x1f ;  /* 0x0c401f0011127f89 */ /* 0x000ea400000e0000 */
[----:B--2---:R-:W-:Y:S02]  /*2050*/  FMNMX R18, R17, R18, !PT ;  /* 0x0000001211127209 */ /* 0x004fe40007800000 */
[----:B------:R-:W-:Y:S02]  /*2060*/  FMNMX R17, R88, R89, !PT ;  /* 0x0000005958117209 */ /* 0x000fe40007800000 */
[----:B------:R-:W-:Y:S02]  /*2070*/  FSETP.NEU.AND P1, PT, R18, -INF , PT ;  /* 0xff8000001200780b */ /* 0x000fe40003f2d000 */
[----:B------:R-:W-:Y:S02]  /*2080*/  FMNMX R14, R30, R17, !PT ;  /* 0x000000111e0e7209 */ /* 0x000fe40007800000 */
[----:B-1----:R-:W-:-:S02]  /*2090*/  FSEL R15, R18, RZ, P1 ;  /* 0x000000ff120f7208 */ /* 0x002fc40000800000 */
[----:B------:R-:W-:Y:S02]  /*20a0*/  ISETP.NE.AND P1, PT, R19, RZ, PT ;  /* 0x000000ff1300720c */ /* 0x000fe40003f25270 */
[----:B------:R-:W-:Y:S01]  /*20b0*/  FMNMX R19, R31, R14, !PT ;  /* 0x0000000e1f137209 */ /* 0x000fe20007800000 */
[----:B------:R-:W-:Y:S01]  /*20c0*/  FMUL R15, R15, UR6 ;  /* 0x000000060f0f7c20 */ /* 0x000fe20008400000 */
[----:B------:R-:W-:Y:S02]  /*20d0*/  FSEL R78, R78, -INF , P1 ;  /* 0xff8000004e4e7808 */ /* 0x000fe40000800000 */
[----:B------:R-:W-:Y:S01]  /*20e0*/  FMNMX R14, R34, R19, !PT ;  /* 0x00000013220e7209 */ /* 0x000fe20007800000 */
[--C-:B------:R-:W-:Y:S01]  /*20f0*/  FFMA R24, R24, UR6, -R15.reuse ;  /* 0x0000000618187c23 */ /* 0x100fe2000800080f */
[--C-:B------:R-:W-:Y:S01]  /*2100*/  FFMA R36, R36, UR6, -R15.reuse ;  /* 0x0000000624247c23 */ /* 0x100fe2000800080f */
[--C-:B------:R-:W-:Y:S01]  /*2110*/  FFMA R29, R29, UR6, -R15.reuse ;  /* 0x000000061d1d7c23 */ /* 0x100fe2000800080f */
[----:B------:R-:W-:Y:S01]  /*2120*/  FMNMX R19, R35, R14, !PT ;  /* 0x0000000e23137209 */ /* 0x000fe20007800000 */
[--C-:B------:R-:W-:Y:S01]  /*2130*/  FFMA R28, R28, UR6, -R15.reuse ;  /* 0x000000061c1c7c23 */ /* 0x100fe2000800080f */
[----:B------:R-:W-:Y:S01]  /*2140*/  FSETP.GEU.AND P1, PT, R24, -126, PT ;  /* 0xc2fc00001800780b */ /* 0x000fe20003f2e000 */
        /* <DEDUP_REMOVED lines=12> */
[----:B------:R-:W-:Y:S01]  /*2210*/  @!P1 FMUL R24, R24, 0.5 ;  /* 0x3f00000018189820 */ /* 0x000fe20000400000 */
[----:B------:R-:W-:Y:S01]  /*2220*/  FMNMX R23, R43, R14, !PT ;  /* 0x0000000e2b177209 */ /* 0x000fe20007800000 */
[--C-:B------:R-:W-:Y:S01]  /*2230*/  FFMA R22, R44, UR6, -R15.reuse ;  /* 0x000000062c167c23 */ /* 0x100fe2000800080f */
[----:B------:R-:W-:Y:S01]  /*2240*/  FSETP.GEU.AND P5, PT, R32, -126, PT ;  /* 0xc2fc00002000780b */ /* 0x000fe20003fae000 */
[----:B------:R-:W-:Y:S01]  /*2250*/  @!P4 FMUL R29, R29, 0.5 ;  /* 0x3f0000001d1dc820 */ /* 0x000fe20000400000 */
[----:B------:R-:W-:Y:S01]  /*2260*/  FMNMX R20, R46, R23, !PT ;  /* 0x000000172e147209 */ /* 0x000fe20007800000 */
[----:B------:R-:W1:Y:S01]  /*2270*/  MUFU.EX2 R24, R24 ;  /* 0x0000001800187308 */ /* 0x000e620000000800 */
[----:B------:R-:W-:Y:S01]  /*2280*/  FSETP.GEU.AND P6, PT, R33, -126, PT ;  /* 0xc2fc00002100780b */ /* 0x000fe20003fce000 */
[----:B------:R-:W-:Y:S01]  /*2290*/  @!P3 FMUL R28, R28, 0.5 ;  /* 0x3f0000001c1cb820 */ /* 0x000fe20000400000 */
[----:B------:R-:W-:Y:S01]  /*22a0*/  FMNMX R25, R47, R20, !PT ;  /* 0x000000142f197209 */ /* 0x000fe20007800000 */
[--C-:B------:R-:W-:Y:S01]  /*22b0*/  FFMA R45, R45, UR6, -R15.reuse ;  /* 0x000000062d2d7c23 */ /* 0x100fe2000800080f */
[--C-:B------:R-:W-:Y:S01]  /*22c0*/  FFMA R60, R60, UR6, -R15.reuse ;  /* 0x000000063c3c7c23 */ /* 0x100fe2000800080f */
[----:B------:R-:W-:Y:S01]  /*22d0*/  @!P2 FMUL R13, R13, 0.5 ;  /* 0x3f0000000d0da820 */ /* 0x000fe20000400000 */
[----:B------:R-:W-:Y:S01]  /*22e0*/  FMNMX R20, R50, R25, !PT ;  /* 0x0000001932147209 */ /* 0x000fe20007800000 */
[----:B------:R-:W2:Y:S01]  /*22f0*/  MUFU.EX2 R17, R29 ;  /* 0x0000001d00117308 */ /* 0x000ea20000000800 */
[--C-:B------:R-:W-:Y:S01]  /*2300*/  FFMA R52, R52, UR6, -R15.reuse ;  /* 0x0000000634347c23 */ /* 0x100fe2000800080f */
[----:B------:R-:W-:Y:S01]  /*2310*/  @!P5 FMUL R32, R32, 0.5 ;  /* 0x3f0000002020d820 */ /* 0x000fe20000400000 */
[----:B------:R-:W-:Y:S01]  /*2320*/  FMNMX R25, R51, R20, !PT ;  /* 0x0000001433197209 */ /* 0x000fe20007800000 */
[--C-:B------:R-:W-:Y:S01]  /*2330*/  FFMA R49, R49, UR6, -R15.reuse ;  /* 0x0000000631317c23 */ /* 0x100fe2000800080f */
[--C-:B------:R-:W-:Y:S01]  /*2340*/  FFMA R56, R56, UR6, -R15.reuse ;  /* 0x0000000638387c23 */ /* 0x100fe2000800080f */
[----:B------:R-:W-:Y:S01]  /*2350*/  @!P6 FMUL R33, R33, 0.5 ;  /* 0x3f0000002121e820 */ /* 0x000fe20000400000 */
[----:B------:R-:W-:Y:S01]  /*2360*/  FMNMX R20, R54, R25, !PT ;  /* 0x0000001936147209 */ /* 0x000fe20007800000 */
[----:B------:R-:W3:Y:S01]  /*2370*/  MUFU.EX2 R26, R28 ;  /* 0x0000001c001a7308 */ /* 0x000ee20000000800 */
[----:B-1----:R-:W-:Y:S01]  /*2380*/  @!P1 FMUL R24, R24, R24 ;  /* 0x0000001818189220 */ /* 0x002fe20000400000 */
[----:B------:R-:W-:Y:S01]  /*2390*/  FSETP.GEU.AND P1, PT, R36, -126, PT ;  /* 0xc2fc00002400780b */ /* 0x000fe20003f2e000 */
[--C-:B------:R-:W-:Y:S01]  /*23a0*/  FFMA R44, R57, UR6, -R15.reuse ;  /* 0x00000006392c7c23 */ /* 0x100fe2000800080f */
[----:B------:R-:W-:Y:S01]  /*23b0*/  FMNMX R27, R55, R20, !PT ;  /* 0x00000014371b7209 */ /* 0x000fe20007800000 */
[--C-:B------:R-:W-:Y:S01]  /*23c0*/  FFMA R57, R72, UR6, -R15.reuse ;  /* 0x0000000648397c23 */ /* 0x100fe2000800080f */
[--C-:B------:R-:W-:Y:S01]  /*23d0*/  FFMA R68, R68, UR6, -R15.reuse ;  /* 0x0000000644447c23 */ /* 0x100fe2000800080f */
[--C-:B------:R-:W-:Y:S01]  /*23e0*/  FFMA R80, R80, UR6, -R15.reuse ;  /* 0x0000000650507c23 */ /* 0x100fe2000800080f */
[----:B------:R-:W1:Y:S01]  /*23f0*/  MUFU.EX2 R13, R13 ;  /* 0x0000000d000d7308 */ /* 0x000e620000000800 */
[----:B------:R-:W-:Y:S01]  /*2400*/  FMNMX R20, R58, R27, !PT ;  /* 0x0000001b3a147209 */ /* 0x000fe20007800000 */
[----:B--2---:R-:W-:Y:S01]  /*2410*/  @!P4 FMUL R17, R17, R17 ;  /* 0x000000111111c220 */ /* 0x004fe20000400000 */
[----:B------:R-:W-:Y:S01]  /*2420*/  FSETP.GEU.AND P4, PT, R41, -126, PT ;  /* 0xc2fc00002900780b */ /* 0x000fe20003f8e000 */
[----:B------:R-:W-:Y:S01]  /*2430*/  FFMA R72, R84, UR6, -R15 ;  /* 0x0000000654487c23 */ /* 0x000fe2000800080f */
[----:B------:R-:W-:-:S02]  /*2440*/  FMNMX R27, R59, R20, !PT ;  /* 0x000000143b1b7209 */ /* 0x000fc40007800000 */
[----:B------:R-:W-:Y:S01]  /*2450*/  @!P1 FMUL R36, R36, 0.5 ;  /* 0x3f00000024249820 */ /* 0x000fe20000400000 */
[----:B------:R-:W2:Y:S01]  /*2460*/  MUFU.EX2 R28, R32 ;  /* 0x00000020001c7308 */ /* 0x000ea20000000800 */
[----:B------:R-:W-:Y:S01]  /*2470*/  FMNMX R20, R62, R27, !PT ;  /* 0x0000001b3e147209 */ /* 0x000fe20007800000 */
[----:B---3--:R-:W-:Y:S01]  /*2480*/  @!P3 FMUL R26, R26, R26 ;  /* 0x0000001a1a1ab220 */ /* 0x008fe20000400000 */
[----:B------:R-:W-:Y:S02]  /*2490*/  FSETP.GEU.AND P3, PT, R40, -126, PT ;  /* 0xc2fc00002800780b */ /* 0x000fe40003f6e000 */
[----:B------:R-:W-:-:S03]  /*24a0*/  FMNMX R29, R63, R20, !PT ;  /* 0x000000143f1d7209 */ /* 0x000fc60007800000 */
[----:B------:R3:W4:Y:S01]  /*24b0*/  MUFU.EX2 R14, R36 ;  /* 0x00000024000e7308 */ /* 0x0007220000000800 */
[----:B------:R-:W-:Y:S01]  /*24c0*/  FMNMX R20, R66, R29, !PT ;  /* 0x0000001d42147209 */ /* 0x000fe20007800000 */
[----:B-1----:R-:W-:Y:S01]  /*24d0*/  @!P2 FMUL R13, R13, R13 ;  /* 0x0000000d0d0da220 */ /* 0x002fe20000400000 */
[----:B------:R-:W-:Y:S01]  /*24e0*/  FSETP.GEU.AND P2, PT, R37, -126, PT ;  /* 0xc2fc00002500780b */ /* 0x000fe20003f4e000 */
[----:B------:R-:W-:Y:S01]  /*24f0*/  @!P4 FMUL R41, R41, 0.5 ;  /* 0x3f0000002929c820 */ /* 0x000fe20000400000 */
[----:B------:R-:W-:-:S03]  /*2500*/  FMNMX R29, R67, R20, !PT ;  /* 0x00000014431d7209 */ /* 0x000fc60007800000 */
[----:B------:R1:W5:Y:S01]  /*2510*/  MUFU.EX2 R19, R33 ;  /* 0x0000002100137308 */ /* 0x0003620000000800 */
[--C-:B---3--:R-:W-:Y:S01]  /*2520*/  FFMA R36, R48, UR6, -R15.reuse ;  /* 0x0000000630247c23 */ /* 0x108fe2000800080f */
[----:B--2---:R-:W-:Y:S01]  /*2530*/  @!P5 FMUL R28, R28, R28 ;  /* 0x0000001c1c1cd220 */ /* 0x004fe20000400000 */
[----:B------:R-:W-:Y:S01]  /*2540*/  FSETP.GEU.AND P5, PT, R22, -126, PT ;  /* 0xc2fc00001600780b */ /* 0x000fe20003fae000 */
[----:B------:R-:W-:Y:S01]  /*2550*/  @!P3 FMUL R40, R40, 0.5 ;  /* 0x3f0000002828b820 */ /* 0x000fe20000400000 */
[----:B------:R-:W-:Y:S01]  /*2560*/  FMNMX R20, R70, R29, !PT ;  /* 0x0000001d46147209 */ /* 0x000fe20007800000 */
[----:B------:R-:W-:Y:S02]  /*2570*/  FFMA R48, R61, UR6, -R15 ;  /* 0x000000063d307c23 */ /* 0x000fe4000800080f */
[----:B------:R-:W2:Y:S01]  /*2580*/  MUFU.EX2 R25, R41 ;  /* 0x0000002900197308 */ /* 0x000ea20000000800 */
[----:B----4-:R-:W-:Y:S01]  /*2590*/  @!P1 FMUL R14, R14, R14 ;  /* 0x0000000e0e0e9220 */ /* 0x010fe20000400000 */
[----:B------:R-:W-:Y:S01]  /*25a0*/  FSETP.GEU.AND P1, PT, R36, -126, PT ;  /* 0xc2fc00002400780b */ /* 0x000fe20003f2e000 */
[----:B------:R-:W-:Y:S01]  /*25b0*/  @!P2 FMUL R37, R37, 0.5 ;  /* 0x3f0000002525a820 */ /* 0x000fe20000400000 */
[----:B-1----:R-:W-:-:S04]  /*25c0*/  FMNMX R33, R71, R20, !PT ;  /* 0x0000001447217209 */ /* 0x002fc80007800000 */
[----:B------:R1:W3:Y:S01]  /*25d0*/  MUFU.EX2 R32, R40 ;  /* 0x0000002800207308 */ /* 0x0002e20000000800 */
[----:B-----5:R-:W-:Y:S01]  /*25e0*/  @!P6 FMUL R19, R19, R19 ;  /* 0x000000131313e220 */ /* 0x020fe20000400000 */
[----:B------:R-:W-:Y:S01]  /*25f0*/  FSETP.GEU.AND P6, PT, R45, -126, PT ;  /* 0xc2fc00002d00780b */ /* 0x000fe20003fce000 */
[----:B------:R-:W-:Y:S01]  /*2600*/  @!P5 FMUL R22, R22, 0.5 ;  /* 0x3f0000001616d820 */ /* 0x000fe20000400000 */
[----:B------:R-:W-:-:S03]  /*2610*/  FMNMX R20, R74, R33, !PT ;  /* 0x000000214a147209 */ /* 0x000fc60007800000 */
[----:B------:R-:W-:Y:S01]  /*2620*/  @!P1 FMUL R36, R36, 0.5 ;  /* 0x3f00000024249820 */ /* 0x000fe20000400000 */
[----:B------:R4:W5:Y:S01]  /*2630*/  MUFU.EX2 R23, R37 ;  /* 0x0000002500177308 */ /* 0x0009620000000800 */
[--C-:B-1----:R-:W-:Y:S01]  /*2640*/  FFMA R40, R53, UR6, -R15.reuse ;  /* 0x0000000635287c23 */ /* 0x102fe2000800080f */
[----:B--2---:R-:W-:Y:S01]  /*2650*/  @!P4 FMUL R25, R25, R25 ;  /* 0x000000191919c220 */ /* 0x004fe20000400000 */
[----:B------:R-:W-:-:S03]  /*2660*/  FFMA R53, R76, UR6, -R15 ;  /* 0x000000064c357c23 */ /* 0x000fc6000800080f */
[----:B------:R-:W-:Y:S01]  /*2670*/  FSETP.GEU.AND P4, PT, R40, -126, PT ;  /* 0xc2fc00002800780b */ /* 0x000fe20003f8e000 */
[----:B------:R-:W-:Y:S01]  /*2680*/  @!P6 FMUL R45, R45, 0.5 ;  /* 0x3f0000002d2de820 */ /* 0x000fe20000400000 */
[----:B------:R-:W1:Y:S01]  /*2690*/  MUFU.EX2 R36, R36 ;  /* 0x0000002400247308 */ /* 0x000e620000000800 */
[----:B----4-:R-:W-:Y:S01]  /*26a0*/  FMNMX R37, R75, R20, !PT ;  /* 0x000000144b257209 */ /* 0x010fe20007800000 */
[----:B---3--:R-:W-:Y:S01]  /*26b0*/  @!P3 FMUL R32, R32, R32 ;  /* 0x000000202020b220 */ /* 0x008fe20000400000 */
[----:B------:R-:W-:Y:S02]  /*26c0*/  FSETP.GEU.AND P3, PT, R52, -126, PT ;  /* 0xc2fc00003400780b */ /* 0x000fe40003f6e000 */
[----:B------:R-:W-:-:S03]  /*26d0*/  FMNMX R20, R78, R37, !PT ;  /* 0x000000254e147209 */ /* 0x000fc60007800000 */
[----:B------:R-:W2:Y:S01]  /*26e0*/  MUFU.EX2 R22, R22 ;  /* 0x0000001600167308 */ /* 0x000ea20000000800 */
[----:B------:R-:W-:Y:S01]  /*26f0*/  FMNMX R37, R79, R20, !PT ;  /* 0x000000144f257209 */ /* 0x000fe20007800000 */
[----:B-----5:R-:W-:Y:S01]  /*2700*/  @!P2 FMUL R23, R23, R23 ;  /* 0x000000171717a220 */ /* 0x020fe20000400000 */
[----:B------:R-:W-:Y:S01]  /*2710*/  FSETP.GEU.AND P2, PT, R49, -126, PT ;  /* 0xc2fc00003100780b */ /* 0x000fe20003f4e000 */
[----:B------:R-:W-:Y:S01]  /*2720*/  @!P4 FMUL R40, R40, 0.5 ;  /* 0x3f0000002828c820 */ /* 0x000fe20000400000 */
[----:B------:R-:W-:-:S03]  /*2730*/  FMNMX R20, R82, R37, !PT ;  /* 0x0000002552147209 */ /* 0x000fc60007800000 */
[----:B------:R3:W4:Y:S01]  /*2740*/  MUFU.EX2 R27, R45 ;  /* 0x0000002d001b7308 */ /* 0x0007220000000800 */
[----:B-1----:R-:W-:Y:S01]  /*2750*/  @!P1 FMUL R36, R36, R36 ;  /* 0x0000002424249220 */ /* 0x002fe20000400000 */
[----:B------:R-:W-:Y:S01]  /*2760*/  FSETP.GEU.AND P1, PT, R60, -126, PT ;  /* 0xc2fc00003c00780b */ /* 0x000fe20003f2e000 */
[----:B------:R-:W-:Y:S01]  /*2770*/  @!P3 FMUL R52, R52, 0.5 ;  /* 0x3f0000003434b820 */ /* 0x000fe20000400000 */
[----:B------:R-:W-:-:S04]  /*2780*/  FMNMX R41, R83, R20, !PT ;  /* 0x0000001453297209 */ /* 0x000fc80007800000 */
[----:B------:R-:W-:Y:S01]  /*2790*/  FMNMX R20, R86, R41, !PT ;  /* 0x0000002956147209 */ /* 0x000fe20007800000 */
[----:B--2---:R-:W-:Y:S01]  /*27a0*/  @!P5 FMUL R22, R22, R22 ;  /* 0x000000161616d220 */ /* 0x004fe20000400000 */
[----:B------:R-:W-:Y:S01]  /*27b0*/  FSETP.GEU.AND P5, PT, R56, -126, PT ;  /* 0xc2fc00003800780b */ /* 0x000fe20003fae000 */
[----:B------:R-:W1:Y:S01]  /*27c0*/  MUFU.EX2 R40, R40 ;  /* 0x0000002800287308 */ /* 0x000e620000000800 */
[----:B------:R-:W-:Y:S01]  /*27d0*/  @!P2 FMUL R49, R49, 0.5 ;  /* 0x3f0000003131a820 */ /* 0x000fe20000400000 */
[----:B------:R-:W-:Y:S01]  /*27e0*/  FMNMX R20, R87, R20, !PT ;  /* 0x0000001457147209 */ /* 0x000fe20007800000 */
[--C-:B---3--:R-:W-:Y:S01]  /*27f0*/  FFMA R45, R64, UR6, -R15.reuse ;  /* 0x00000006402d7c23 */ /* 0x108fe2000800080f */
[----:B------:R-:W-:Y:S01]  /*2800*/  @!P1 FMUL R60, R60, 0.5 ;  /* 0x3f0000003c3c9820 */ /* 0x000fe20000400000 */
[----:B------:R-:W-:Y:S01]  /*2810*/  FFMA R64, R77, UR6, -R15 ;  /* 0x000000064d407c23 */ /* 0x000fe2000800080f */
[----:B----4-:R-:W-:Y:S01]  /*2820*/  @!P6 FMUL R27, R27, R27 ;  /* 0x0000001b1b1be220 */ /* 0x010fe20000400000 */
[----:B------:R-:W-:Y:S01]  /*2830*/  FSETP.GEU.AND P6, PT, R44, -126, PT ;  /* 0xc2fc00002c00780b */ /* 0x000fe20003fce000 */
[----:B------:R2:W3:Y:S04]  /*2840*/  MUFU.EX2 R41, R60 ;  /* 0x0000003c00297308 */ /* 0x0004e80000000800 */
[----:B------:R-:W-:-:S04]  /*2850*/  @!P5 FMUL R56, R56, 0.5 ;  /* 0x3f0000003838d820 */ /* 0x000fc80000400000 */
[----:B------:R4:W5:Y:S01]  /*2860*/  MUFU.EX2 R33, R52 ;  /* 0x0000003400217308 */ /* 0x0009620000000800 */
[----:B-1----:R-:W-:Y:S01]  /*2870*/  @!P4 FMUL R40, R40, R40 ;  /* 0x000000282828c220 */ /* 0x002fe20000400000 */
[----:B--2---:R-:W-:Y:S02]  /*2880*/  FFMA R60, R73, UR6, -R15 ;  /* 0x00000006493c7c23 */ /* 0x004fe4000800080f */
[----:B------:R-:W-:-:S04]  /*2890*/  @!P6 FMUL R44, R44, 0.5 ;  /* 0x3f0000002c2ce820 */ /* 0x000fc80000400000 */
[----:B------:R1:W2:Y:S01]  /*28a0*/  MUFU.EX2 R29, R49 ;  /* 0x00000031001d7308 */ /* 0x0002a20000000800 */
[--C-:B----4-:R-:W-:Y:S01]  /*28b0*/  FFMA R52, R65, UR6, -R15.reuse ;  /* 0x0000000641347c23 */ /* 0x110fe2000800080f */
[----:B---3--:R-:W-:Y:S01]  /*28c0*/  @!P1 FMUL R41, R41, R41 ;  /* 0x0000002929299220 */ /* 0x008fe20000400000 */
[----:B------:R-:W-:Y:S01]  /*28d0*/  FSETP.GEU.AND P1, PT, R57, -126, PT ;  /* 0xc2fc00003900780b */ /* 0x000fe20003f2e000 */
[----:B------:R-:W-:Y:S02]  /*28e0*/  FFMA R65, R85, UR6, -R15 ;  /* 0x0000000655417c23 */ /* 0x000fe4000800080f */
[----:B------:R-:W-:Y:S02]  /*28f0*/  FSETP.GEU.AND P4, PT, R52, -126, PT ;  /* 0xc2fc00003400780b */ /* 0x000fe40003f8e000 */
[----:B------:R3:W4:Y:S01]  /*2900*/  MUFU.EX2 R37, R56 ;  /* 0x0000003800257308 */ /* 0x0007220000000800 */
[----:B-1----:R-:W1:Y:S01]  /*2910*/  SHFL.BFLY PT, R49, R20, 0x1, 0x1f ;  /* 0x0c201f0014317f89 */ /* 0x002e6200000e0000 */
[----:B-----5:R-:W-:Y:S01]  /*2920*/  @!P3 FMUL R33, R33, R33 ;  /* 0x000000212121b220 */ /* 0x020fe20000400000 */
[----:B------:R-:W-:-:S05]  /*2930*/  FSETP.GEU.AND P3, PT, R45, -126, PT ;  /* 0xc2fc00002d00780b */ /* 0x000fca0003f6e000 */
[----:B------:R-:W5:Y:S01]  /*2940*/  MUFU.EX2 R44, R44 ;  /* 0x0000002c002c7308 */ /* 0x000f620000000800 */
[----:B--2---:R-:W-:Y:S01]  /*2950*/  @!P2 FMUL R29, R29, R29 ;  /* 0x0000001d1d1da220 */ /* 0x004fe20000400000 */
[----:B------:R-:W-:Y:S01]  /*2960*/  @!P1 FMUL R57, R57, 0.5 ;  /* 0x3f00000039399820 */ /* 0x000fe20000400000 */
[----:B------:R-:W-:Y:S01]  /*2970*/  FSETP.GEU.AND P2, PT, R48, -126, PT ;  /* 0xc2fc00003000780b */ /* 0x000fe20003f4e000 */
[----:B---3--:R-:W-:Y:S01]  /*2980*/  FFMA R56, R69, UR6, -R15 ;  /* 0x0000000645387c23 */ /* 0x008fe2000800080f */
[----:B------:R-:W-:-:S03]  /*2990*/  @!P4 FMUL R52, R52, 0.5 ;  /* 0x3f0000003434c820 */ /* 0x000fc60000400000 */
[----:B------:R-:W2:Y:S01]  /*29a0*/  MUFU.EX2 R57, R57 ;  /* 0x0000003900397308 */ /* 0x000ea20000000800 */
[----:B----4-:R-:W-:Y:S01]  /*29b0*/  @!P5 FMUL R37, R37, R37 ;  /* 0x000000252525d220 */ /* 0x010fe20000400000 */
[----:B------:R-:W-:Y:S01]  /*29c0*/  FSETP.GEU.AND P5, PT, R68, -126, PT ;  /* 0xc2fc00004400780b */ /* 0x000fe20003fae000 */
[----:B------:R-:W-:-:S05]  /*29d0*/  @!P3 FMUL R45, R45, 0.5 ;  /* 0x3f0000002d2db820 */ /* 0x000fca0000400000 */
[----:B------:R-:W3:Y:S01]  /*29e0*/  MUFU.EX2 R52, R52 ;  /* 0x0000003400347308 */ /* 0x000ee20000000800 */
[----:B-----5:R-:W-:Y:S01]  /*29f0*/  @!P6 FMUL R44, R44, R44 ;  /* 0x0000002c2c2ce220 */ /* 0x020fe20000400000 */
[----:B------:R-:W-:Y:S01]  /*2a00*/  FSETP.GEU.AND P6, PT, R56, -126, PT ;  /* 0xc2fc00003800780b */ /* 0x000fe20003fce000 */
[----:B------:R-:W-:Y:S01]  /*2a10*/  @!P2 FMUL R48, R48, 0.5 ;  /* 0x3f0000003030a820 */ /* 0x000fe20000400000 */
[----:B-1----:R-:W-:-:S03]  /*2a20*/  FMNMX R20, R20, R49, !PT ;  /* 0x0000003114147209 */ /* 0x002fc60007800000 */
[----:B------:R-:W-:Y:S01]  /*2a30*/  @!P5 FMUL R68, R68, 0.5 ;  /* 0x3f0000004444d820 */ /* 0x000fe20000400000 */
[----:B------:R-:W1:Y:S01]  /*2a40*/  MUFU.EX2 R45, R45 ;  /* 0x0000002d002d7308 */ /* 0x000e620000000800 */
[----:B------:R-:W4:Y:S01]  /*2a50*/  SHFL.BFLY PT, R61, R20, 0x2, 0x1f ;  /* 0x0c401f00143d7f89 */ /* 0x000f2200000e0000 */
[----:B--2---:R-:W-:-:S05]  /*2a60*/  @!P1 FMUL R57, R57, R57 ;  /* 0x0000003939399220 */ /* 0x004fca0000400000 */
[----:B------:R-:W-:Y:S01]  /*2a70*/  @!P6 FMUL R56, R56, 0.5 ;  /* 0x3f0000003838e820 */ /* 0x000fe20000400000 */
[----:B------:R2:W5:Y:S01]  /*2a80*/  MUFU.EX2 R49, R68 ;  /* 0x0000004400317308 */ /* 0x0005620000000800 */
[----:B---3--:R-:W-:Y:S01]  /*2a90*/  @!P4 FMUL R52, R52, R52 ;  /* 0x000000343434c220 */ /* 0x008fe20000400000 */
[----:B------:R-:W-:-:S06]  /*2aa0*/  FSETP.GEU.AND P4, PT, R64, -126, PT ;  /* 0xc2fc00004000780b */ /* 0x000fcc0003f8e000 */
[----:B------:R-:W3:Y:S01]  /*2ab0*/  MUFU.EX2 R48, R48 ;  /* 0x0000003000307308 */ /* 0x000ee20000000800 */
[----:B--2---:R-:W-:Y:S01]  /*2ac0*/  FFMA R68, R81, UR6, -R15 ;  /* 0x0000000651447c23 */ /* 0x004fe2000800080f */
[----:B-1----:R-:W-:Y:S01]  /*2ad0*/  @!P3 FMUL R45, R45, R45 ;  /* 0x0000002d2d2db220 */ /* 0x002fe20000400000 */
[----:B------:R-:W-:-:S03]  /*2ae0*/  FSETP.GEU.AND P3, PT, R53, -126, PT ;  /* 0xc2fc00003500780b */ /* 0x000fc60003f6e000 */
[----:B------:R-:W-:Y:S01]  /*2af0*/  FSETP.GEU.AND P1, PT, R68, -126, PT ;  /* 0xc2fc00004400780b */ /* 0x000fe20003f2e000 */
[----:B------:R-:W-:Y:S01]  /*2b00*/  @!P4 FMUL R64, R64, 0.5 ;  /* 0x3f0000004040c820 */ /* 0x000fe20000400000 */
[----:B------:R-:W1:Y:S01]  /*2b10*/  MUFU.EX2 R56, R56 ;  /* 0x0000003800387308 */ /* 0x000e620000000800 */
[----:B-----5:R-:W-:Y:S01]  /*2b20*/  @!P5 FMUL R49, R49, R49 ;  /* 0x000000313131d220 */ /* 0x020fe20000400000 */
[----:B------:R-:W-:Y:S02]  /*2b30*/  FSETP.GEU.AND P5, PT, R80, -126, PT ;  /* 0xc2fc00005000780b */ /* 0x000fe40003fae000 */
[----:B----4-:R-:W-:-:S04]  /*2b40*/  FMNMX R20, R20, R61, !PT ;  /* 0x0000003d14147209 */ /* 0x010fc80007800000 */
[----:B------:R-:W-:Y:S01]  /*2b50*/  @!P3 FMUL R53, R53, 0.5 ;  /* 0x3f0000003535b820 */ /* 0x000fe20000400000 */
[----:B---3--:R-:W-:Y:S01]  /*2b60*/  @!P2 FMUL R48, R48, R48 ;  /* 0x000000303030a220 */ /* 0x008fe20000400000 */
[----:B------:R-:W-:Y:S01]  /*2b70*/  FSETP.GEU.AND P2, PT, R60, -126, PT ;  /* 0xc2fc00003c00780b */ /* 0x000fe20003f4e000 */
[----:B------:R-:W-:Y:S01]  /*2b80*/  @!P1 FMUL R68, R68, 0.5 ;  /* 0x3f00000044449820 */ /* 0x000fe20000400000 */
[----:B------:R-:W2:Y:S03]  /*2b90*/  MUFU.EX2 R64, R64 ;  /* 0x0000004000407308 */ /* 0x000ea60000000800 */
[----:B------:R-:W-:Y:S01]  /*2ba0*/  @!P5 FMUL R80, R80, 0.5 ;  /* 0x3f0000005050d820 */ /* 0x000fe20000400000 */
[----:B-1----:R-:W-:Y:S01]  /*2bb0*/  @!P6 FMUL R56, R56, R56 ;  /* 0x000000383838e220 */ /* 0x002fe20000400000 */
[----:B------:R-:W-:-:S03]  /*2bc0*/  FSETP.NEU.AND P6, PT, R20, -INF , PT ;  /* 0xff8000001400780b */ /* 0x000fc60003fcd000 */
[----:B------:R-:W1:Y:S01]  /*2bd0*/  MUFU.EX2 R68, R68 ;  /* 0x0000004400447308 */ /* 0x000e620000000800 */
[----:B------:R-:W-:Y:S02]  /*2be0*/  FSEL R69, R20, RZ, P6 ;  /* 0x000000ff14457208 */ /* 0x000fe40003000000 */
[----:B------:R-:W-:Y:S01]  /*2bf0*/  @!P2 FMUL R60, R60, 0.5 ;  /* 0x3f0000003c3ca820 */ /* 0x000fe20000400000 */
[----:B------:R-:W-:Y:S02]  /*2c00*/  FSETP.GEU.AND P6, PT, R72, -126, PT ;  /* 0xc2fc00004800780b */ /* 0x000fe40003fce000 */
[----:B------:R-:W-:Y:S02]  /*2c10*/  FMUL R15, R69, UR6 ;  /* 0x00000006450f7c20 */ /* 0x000fe40008400000 */
[----:B------:R-:W3:Y:S01]  /*2c20*/  MUFU.EX2 R53, R53 ;  /* 0x0000003500357308 */ /* 0x000ee20000000800 */
[----:B--2---:R-:W-:Y:S01]  /*2c30*/  @!P4 FMUL R64, R64, R64 ;  /* 0x000000404040c220 */ /* 0x004fe20000400000 */
[--C-:B------:R-:W-:Y:S01]  /*2c40*/  FFMA R76, R89, UR6, -R15.reuse ;  /* 0x00000006594c7c23 */ /* 0x100fe2000800080f */
[--C-:B------:R-:W-:Y:S01]  /*2c50*/  FFMA R88, R88, UR6, -R15.reuse ;  /* 0x0000000658587c23 */ /* 0x100fe2000800080f */
[--C-:B------:R-:W-:Y:S01]  /*2c60*/  FFMA R30, R30, UR6, -R15.reuse ;  /* 0x000000061e1e7c23 */ /* 0x100fe2000800080f */
[--C-:B------:R-:W-:Y:S01]  /*2c70*/  FFMA R90, R43, UR6, -R15.reuse ;  /* 0x000000062b5a7c23 */ /* 0x100fe2000800080f */
[----:B------:R-:W-:-:S02]  /*2c80*/  FFMA R34, R34, UR6, -R15 ;  /* 0x0000000622227c23 */ /* 0x000fc4000800080f */
[----:B------:R2:W4:Y:S01]  /*2c90*/  MUFU.EX2 R61, R80 ;  /* 0x00000050003d7308 */ /* 0x0005220000000800 */
[----:B-1----:R-:W-:Y:S01]  /*2ca0*/  @!P1 FMUL R68, R68, R68 ;  /* 0x0000004444449220 */ /* 0x002fe20000400000 */
[----:B------:R-:W-:Y:S01]  /*2cb0*/  FSETP.GEU.AND P4, PT, R76, -126, PT ;  /* 0xc2fc00004c00780b */ /* 0x000fe20003f8e000 */
[----:B------:R-:W-:Y:S01]  /*2cc0*/  @!P6 FMUL R72, R72, 0.5 ;  /* 0x3f0000004848e820 */ /* 0x000fe20000400000 */
[--C-:B------:R-:W-:Y:S01]  /*2cd0*/  FFMA R38, R38, UR6, -R15.reuse ;  /* 0x0000000626267c23 */ /* 0x100fe2000800080f */
[--C-:B------:R-:W-:Y:S01]  /*2ce0*/  FFMA R84, R35, UR6, -R15.reuse ;  /* 0x0000000623547c23 */ /* 0x100fe2000800080f */
[--C-:B------:R-:W-:Y:S01]  /*2cf0*/  FFMA R42, R42, UR6, -R15.reuse ;  /* 0x000000062a2a7c23 */ /* 0x100fe2000800080f */
[--C-:B------:R-:W-:Y:S01]  /*2d00*/  FFMA R46, R46, UR6, -R15.reuse ;  /* 0x000000062e2e7c23 */ /* 0x100fe2000800080f */
[----:B------:R-:W1:Y:S01]  /*2d10*/  MUFU.EX2 R60, R60 ;  /* 0x0000003c003c7308 */ /* 0x000e620000000800 */
[--C-:B--2---:R-:W-:Y:S01]  /*2d20*/  FFMA R80, R31, UR6, -R15.reuse ;  /* 0x000000061f507c23 */ /* 0x104fe2000800080f */
[----:B---3--:R-:W-:Y:S01]  /*2d30*/  @!P3 FMUL R53, R53, R53 ;  /* 0x000000353535b220 */ /* 0x008fe20000400000 */
[----:B------:R-:W-:Y:S01]  /*2d40*/  FSETP.GEU.AND P3, PT, R88, -126, PT ;  /* 0xc2fc00005800780b */ /* 0x000fe20003f6e000 */
[--C-:B------:R-:W-:Y:S01]  /*2d50*/  FFMA R50, R50, UR6, -R15.reuse ;  /* 0x0000000632327c23 */ /* 0x100fe2000800080f */
[--C-:B------:R-:W-:Y:S01]  /*2d60*/  FFMA R92, R47, UR6, -R15.reuse ;  /* 0x000000062f5c7c23 */ /* 0x100fe2000800080f */
[----:B------:R-:W-:Y:S01]  /*2d70*/  FSETP.GEU.AND P1, PT, R80, -126, PT ;  /* 0xc2fc00005000780b */ /* 0x000fe20003f2e000 */
[----:B------:R-:W-:Y:S01]  /*2d80*/  @!P4 FMUL R76, R76, 0.5 ;  /* 0x3f0000004c4cc820 */ /* 0x000fe20000400000 */
[----:B------:R-:W2:Y:S01]  /*2d90*/  MUFU.EX2 R72, R72 ;  /* 0x0000004800487308 */ /* 0x000ea20000000800 */
[----:B----4-:R-:W-:Y:S01]  /*2da0*/  @!P5 FMUL R61, R61, R61 ;  /* 0x0000003d3d3dd220 */ /* 0x010fe20000400000 */
[----:B------:R-:W-:Y:S01]  /*2db0*/  FSETP.GEU.AND P5, PT, R30, -126, PT ;  /* 0xc2fc00001e00780b */ /* 0x000fe20003fae000 */
[--C-:B------:R-:W-:Y:S01]  /*2dc0*/  FFMA R94, R58, UR6, -R15.reuse ;  /* 0x000000063a5e7c23 */ /* 0x100fe2000800080f */
[--C-:B------:R-:W-:Y:S01]  /*2dd0*/  FFMA R69, R67, UR6, -R15.reuse ;  /* 0x0000000643457c23 */ /* 0x100fe2000800080f */
[--C-:B------:R-:W-:Y:S01]  /*2de0*/  FFMA R54, R54, UR6, -R15.reuse ;  /* 0x0000000636367c23 */ /* 0x100fe2000800080f */
[--C-:B------:R-:W-:Y:S01]  /*2df0*/  FFMA R73, R83, UR6, -R15.reuse ;  /* 0x0000000653497c23 */ /* 0x100fe2000800080f */
[--C-:B------:R-:W-:Y:S01]  /*2e00*/  FFMA R74, R74, UR6, -R15.reuse ;  /* 0x000000064a4a7c23 */ /* 0x100fe2000800080f */
[----:B------:R-:W-:Y:S01]  /*2e10*/  @!P3 FMUL R88, R88, 0.5 ;  /* 0x3f0000005858b820 */ /* 0x000fe20000400000 */
[----:B-1----:R-:W-:Y:S01]  /*2e20*/  @!P2 FMUL R60, R60, R60 ;  /* 0x0000003c3c3ca220 */ /* 0x002fe20000400000 */
[----:B------:R-:W-:Y:S01]  /*2e30*/  FSETP.GEU.AND P2, PT, R65, -126, PT ;  /* 0xc2fc00004100780b */ /* 0x000fe20003f4e000 */
[----:B------:R-:W-:Y:S01]  /*2e40*/  @!P1 FMUL R80, R80, 0.5 ;  /* 0x3f00000050509820 */ /* 0x000fe20000400000 */
[----:B------:R-:W1:Y:S01]  /*2e50*/  MUFU.EX2 R76, R76 ;  /* 0x0000004c004c7308 */ /* 0x000e620000000800 */
[--C-:B------:R-:W-:Y:S01]  /*2e60*/  FFMA R77, R79, UR6, -R15.reuse ;  /* 0x000000064f4d7c23 */ /* 0x100fe2000800080f */
[--C-:B------:R-:W-:Y:S01]  /*2e70*/  FFMA R96, R86, UR6, -R15.reuse ;  /* 0x0000000656607c23 */ /* 0x100fe2000800080f */
[----:B------:R-:W-:Y:S01]  /*2e80*/  @!P5 FMUL R30, R30, 0.5 ;  /* 0x3f0000001e1ed820 */ /* 0x000fe20000400000 */
[----:B------:R-:W-:Y:S01]  /*2e90*/  FFMA R79, R87, UR6, -R15 ;  /* 0x00000006574f7c23 */ /* 0x000fe2000800080f */
[----:B--2---:R-:W-:Y:S01]  /*2ea0*/  @!P6 FMUL R72, R72, R72 ;  /* 0x000000484848e220 */ /* 0x004fe20000400000 */
[----:B------:R-:W-:Y:S01]  /*2eb0*/  FSETP.GEU.AND P6, PT, R34, -126, PT ;  /* 0xc2fc00002200780b */ /* 0x000fe20003fce000 */
[----:B------:R-:W-:Y:S01]  /*2ec0*/  FADD R81, R36, R61 ;  /* 0x0000003d24517221 */ /* 0x000fe20000000000 */
[----:B------:R-:W2:Y:S01]  /*2ed0*/  MUFU.EX2 R80, R80 ;  /* 0x0000005000507308 */ /* 0x000ea20000000800 */
[----:B------:R-:W-:Y:S01]  /*2ee0*/  FADD R85, R29, R68 ;  /* 0x000000441d557221 */ /* 0x000fe20000000000 */
[----:B------:R-:W-:Y:S01]  /*2ef0*/  FADD R83, R22, R53 ;  /* 0x0000003516537221 */ /* 0x000fe20000000000 */
[----:B------:R-:W-:Y:S01]  /*2f00*/  @!P2 FMUL R65, R65, 0.5 ;  /* 0x3f0000004141a820 */ /* 0x000fe20000400000 */
[----:B------:R-:W-:-:S04]  /*2f10*/  F2FP.BF16.F32.PACK_AB R36, R29, R36 ;  /* 0x000000241d24723e */ /* 0x000fc800000010ff */
[----:B------:R3:W4:Y:S01]  /*2f20*/  MUFU.EX2 R31, R88 ;  /* 0x00000058001f7308 */ /* 0x0007220000000800 */
[----:B-1----:R-:W-:Y:S02]  /*2f30*/  @!P4 FMUL R76, R76, R76 ;  /* 0x0000004c4c4cc220 */ /* 0x002fe40000400000 */
[----:B------:R-:W-:-:S05]  /*2f40*/  @!P6 FMUL R34, R34, 0.5 ;  /* 0x3f0000002222e820 */ /* 0x000fca0000400000 */
[----:B------:R-:W1:Y:S01]  /*2f50*/  MUFU.EX2 R65, R65 ;  /* 0x0000004100417308 */ /* 0x000e620000000800 */
[----:B---3--:R-:W-:Y:S01]  /*2f60*/  FFMA R88, R39, UR6, -R15 ;  /* 0x0000000627587c23 */ /* 0x008fe2000800080f */
[----:B--2---:R-:W-:Y:S01]  /*2f70*/  @!P1 FMUL R80, R80, R80 ;  /* 0x0000005050509220 */ /* 0x004fe20000400000 */
[----:B------:R-:W-:-:S03]  /*2f80*/  FSETP.GEU.AND P1, PT, R90, -126, PT ;  /* 0xc2fc00005a00780b */ /* 0x000fc60003f2e000 */
[----:B------:R-:W-:Y:S02]  /*2f90*/  FSETP.GEU.AND P4, PT, R88, -126, PT ;  /* 0xc2fc00005800780b */ /* 0x000fe40003f8e000 */
[----:B------:R2:W3:Y:S01]  /*2fa0*/  MUFU.EX2 R35, R30 ;  /* 0x0000001e00237308 */ /* 0x0004e20000000800 */
[----:B----4-:R-:W-:Y:S01]  /*2fb0*/  @!P3 FMUL R31, R31, R31 ;  /* 0x0000001f1f1fb220 */ /* 0x010fe20000400000 */
[----:B------:R-:W-:-:S06]  /*2fc0*/  FSETP.GEU.AND P3, PT, R38, -126, PT ;  /* 0xc2fc00002600780b */ /* 0x000fcc0003f6e000 */
[----:B------:R-:W-:Y:S01]  /*2fd0*/  @!P1 FMUL R90, R90, 0.5 ;  /* 0x3f0000005a5a9820 */ /* 0x000fe20000400000 */
[----:B-1----:R-:W-:Y:S01]  /*2fe0*/  @!P2 FMUL R65, R65, R65 ;  /* 0x000000414141a220 */ /* 0x002fe20000400000 */
[----:B------:R-:W-:Y:S01]  /*2ff0*/  FSETP.GEU.AND P2, PT, R84, -126, PT ;  /* 0xc2fc00005400780b */ /* 0x000fe20003f4e000 */
[----:B------:R-:W-:Y:S01]  /*3000*/  @!P4 FMUL R88, R88, 0.5 ;  /* 0x3f0000005858c820 */ /* 0x000fe20000400000 */
[----:B------:R1:W4:Y:S01]  /*3010*/  MUFU.EX2 R39, R34 ;  /* 0x0000002200277308 */ /* 0x0003220000000800 */
[----:B--2---:R-:W-:Y:S02]  /*3020*/  FFMA R30, R51, UR6, -R15 ;  /* 0x00000006331e7c23 */ /* 0x004fe4000800080f */
[----:B------:R-:W-:Y:S01]  /*3030*/  @!P3 FMUL R38, R38, 0.5 ;  /* 0x3f0000002626b820 */ /* 0x000fe20000400000 */
[----:B---3--:R-:W-:Y:S01]  /*3040*/  @!P5 FMUL R35, R35, R35 ;  /* 0x000000232323d220 */ /* 0x008fe20000400000 */
[----:B------:R-:W-:-:S03]  /*3050*/  FSETP.GEU.AND P5, PT, R42, -126, PT ;  /* 0xc2fc00002a00780b */ /* 0x000fc60003fae000 */
[----:B------:R-:W2:Y:S01]  /*3060*/  MUFU.EX2 R90, R90 ;  /* 0x0000005a005a7308 */ /* 0x000ea20000000800 */
[----:B-1----:R-:W-:Y:S02]  /*3070*/  FFMA R34, R55, UR6, -R15 ;  /* 0x0000000637227c23 */ /* 0x002fe4000800080f */
[----:B------:R-:W-:-:S05]  /*3080*/  @!P2 FMUL R84, R84, 0.5 ;  /* 0x3f0000005454a820 */ /* 0x000fca0000400000 */
[----:B------:R1:W3:Y:S01]  /*3090*/  MUFU.EX2 R43, R38 ;  /* 0x00000026002b7308 */ /* 0x0002e20000000800 */
[----:B----4-:R-:W-:Y:S01]  /*30a0*/  @!P6 FMUL R39, R39, R39 ;  /* 0x000000272727e220 */ /* 0x010fe20000400000 */
[----:B------:R-:W-:Y:S01]  /*30b0*/  FSETP.GEU.AND P6, PT, R46, -126, PT ;  /* 0xc2fc00002e00780b */ /* 0x000fe20003fce000 */
[----:B------:R-:W-:-:S05]  /*30c0*/  @!P5 FMUL R42, R42, 0.5 ;  /* 0x3f0000002a2ad820 */ /* 0x000fca0000400000 */
[----:B------:R-:W4:Y:S01]  /*30d0*/  MUFU.EX2 R88, R88 ;  /* 0x0000005800587308 */ /* 0x000f220000000800 */
[----:B--2---:R-:W-:Y:S01]  /*30e0*/  @!P1 FMUL R90, R90, R90 ;  /* 0x0000005a5a5a9220 */ /* 0x004fe20000400000 */
[----:B------:R-:W-:Y:S01]  /*30f0*/  FSETP.GEU.AND P1, PT, R34, -126, PT ;  /* 0xc2fc00002200780b */ /* 0x000fe20003f2e000 */
[----:B-1----:R-:W-:-:S04]  /*3100*/  FFMA R38, R59, UR6, -R15 ;  /* 0x000000063b267c23 */ /* 0x002fc8000800080f */
[----:B------:R-:W-:Y:S01]  /*3110*/  @!P6 FMUL R46, R46, 0.5 ;  /* 0x3f0000002e2ee820 */ /* 0x000fe20000400000 */
[----:B------:R-:W1:Y:S01]  /*3120*/  MUFU.EX2 R84, R84 ;  /* 0x0000005400547308 */ /* 0x000e620000000800 */
[----:B---3--:R-:W-:Y:S01]  /*3130*/  @!P3 FMUL R43, R43, R43 ;  /* 0x0000002b2b2bb220 */ /* 0x008fe20000400000 */
[----:B------:R-:W-:-:S05]  /*3140*/  FSETP.GEU.AND P3, PT, R50, -126, PT ;  /* 0xc2fc00003200780b */ /* 0x000fca0003f6e000 */
[----:B------:R-:W-:Y:S01]  /*3150*/  @!P1 FMUL R34, R34, 0.5 ;  /* 0x3f00000022229820 */ /* 0x000fe20000400000 */
[----:B------:R2:W3:Y:S01]  /*3160*/  MUFU.EX2 R47, R42 ;  /* 0x0000002a002f7308 */ /* 0x0004e20000000800 */
[----:B----4-:R-:W-:Y:S01]  /*3170*/  @!P4 FMUL R88, R88, R88 ;  /* 0x000000585858c220 */ /* 0x010fe20000400000 */
[----:B------:R-:W-:-:S05]  /*3180*/  FSETP.GEU.AND P4, PT, R30, -126, PT ;  /* 0xc2fc00001e00780b */ /* 0x000fca0003f8e000 */
[----:B------:R-:W-:Y:S01]  /*3190*/  @!P3 FMUL R50, R50, 0.5 ;  /* 0x3f0000003232b820 */ /* 0x000fe20000400000 */
[----:B------:R4:W5:Y:S01]  /*31a0*/  MUFU.EX2 R51, R46 ;  /* 0x0000002e00337308 */ /* 0x0009620000000800 */
[----:B-1----:R-:W-:Y:S01]  /*31b0*/  @!P2 FMUL R84, R84, R84 ;  /* 0x000000545454a220 */ /* 0x002fe20000400000 */
[----:B------:R-:W-:Y:S01]  /*31c0*/  FSETP.GEU.AND P2, PT, R92, -126, PT ;  /* 0xc2fc00005c00780b */ /* 0x000fe20003f4e000 */
[----:B--2---:R-:W-:-:S03]  /*31d0*/  FFMA R42, R62, UR6, -R15 ;  /* 0x000000063e2a7c23 */ /* 0x004fc6000800080f */
[----:B------:R-:W-:Y:S01]  /*31e0*/  F2FP.BF16.F32.PACK_AB R29, R84, R39 ;  /* 0x00000027541d723e */ /* 0x000fe200000010ff */
[----:B------:R-:W-:Y:S01]  /*31f0*/  @!P4 FMUL R30, R30, 0.5 ;  /* 0x3f0000001e1ec820 */ /* 0x000fe20000400000 */
[----:B------:R1:W2:Y:S01]  /*3200*/  MUFU.EX2 R62, R34 ;  /* 0x00000022003e7308 */ /* 0x0002a20000000800 */
[----:B---3--:R-:W-:Y:S01]  /*3210*/  @!P5 FMUL R47, R47, R47 ;  /* 0x0000002f2f2fd220 */ /* 0x008fe20000400000 */
[----:B------:R-:W-:Y:S01]  /*3220*/  FSETP.GEU.AND P5, PT, R54, -126, PT ;  /* 0xc2fc00003600780b */ /* 0x000fe20003fae000 */
[----:B----4-:R-:W-:-:S04]  /*3230*/  FFMA R46, R66, UR6, -R15 ;  /* 0x00000006422e7c23 */ /* 0x010fc8000800080f */
[----:B------:R-:W-:Y:S01]  /*3240*/  @!P2 FMUL R92, R92, 0.5 ;  /* 0x3f0000005c5ca820 */ /* 0x000fe20000400000 */
[----:B------:R-:W3:Y:S01]  /*3250*/  MUFU.EX2 R55, R50 ;  /* 0x0000003200377308 */ /* 0x000ee20000000800 */
[----:B-----5:R-:W-:Y:S01]  /*3260*/  @!P6 FMUL R51, R51, R51 ;  /* 0x000000333333e220 */ /* 0x020fe20000400000 */
[----:B------:R-:W-:Y:S01]  /*3270*/  FSETP.GEU.AND P6, PT, R94, -126, PT ;  /* 0xc2fc00005e00780b */ /* 0x000fe20003fce000 */
[----:B-1----:R-:W-:-:S04]  /*3280*/  FFMA R34, R70, UR6, -R15 ;  /* 0x0000000646227c23 */ /* 0x002fc8000800080f */
[----:B------:R-:W-:Y:S01]  /*3290*/  @!P5 FMUL R54, R54, 0.5 ;  /* 0x3f0000003636d820 */ /* 0x000fe20000400000 */
[----:B------:R1:W4:Y:S01]  /*32a0*/  MUFU.EX2 R58, R30 ;  /* 0x0000001e003a7308 */ /* 0x0003220000000800 */
[----:B--2---:R-:W-:Y:S01]  /*32b0*/  @!P1 FMUL R62, R62, R62 ;  /* 0x0000003e3e3e9220 */ /* 0x004fe20000400000 */
[----:B------:R-:W-:-:S05]  /*32c0*/  FSETP.GEU.AND P1, PT, R69, -126, PT ;  /* 0xc2fc00004500780b */ /* 0x000fca0003f2e000 */
[----:B------:R-:W-:Y:S01]  /*32d0*/  @!P6 FMUL R94, R94, 0.5 ;  /* 0x3f0000005e5ee820 */ /* 0x000fe20000400000 */
[----:B------:R-:W2:Y:S01]  /*32e0*/  MUFU.EX2 R92, R92 ;  /* 0x0000005c005c7308 */ /* 0x000ea20000000800 */
[----:B-1----:R-:W-:Y:S01]  /*32f0*/  FFMA R30, R63, UR6, -R15 ;  /* 0x000000063f1e7c23 */ /* 0x002fe2000800080f */
[----:B---3--:R-:W-:Y:S01]  /*3300*/  @!P3 FMUL R55, R55, R55 ;  /* 0x000000373737b220 */ /* 0x008fe20000400000 */
[----:B------:R-:W-:-:S04]  /*3310*/  FSETP.GEU.AND P3, PT, R42, -126, PT ;  /* 0xc2fc00002a00780b */ /* 0x000fc80003f6e000 */
[----:B------:R-:W-:Y:S01]  /*3320*/  @!P1 FMUL R69, R69, 0.5 ;  /* 0x3f00000045459820 */ /* 0x000fe20000400000 */
[----:B------:R-:W1:Y:S01]  /*3330*/  MUFU.EX2 R59, R54 ;  /* 0x00000036003b7308 */ /* 0x000e620000000800 */
[----:B----4-:R-:W-:Y:S01]  /*3340*/  @!P4 FMUL R58, R58, R58 ;  /* 0x0000003a3a3ac220 */ /* 0x010fe20000400000 */
[----:B------:R-:W-:-:S06]  /*3350*/  FSETP.GEU.AND P4, PT, R30, -126, PT ;  /* 0xc2fc00001e00780b */ /* 0x000fcc0003f8e000 */
[----:B------:R-:W-:Y:S01]  /*3360*/  @!P3 FMUL R42, R42, 0.5 ;  /* 0x3f0000002a2ab820 */ /* 0x000fe20000400000 */
[----:B--2---:R-:W-:Y:S01]  /*3370*/  @!P2 FMUL R92, R92, R92 ;  /* 0x0000005c5c5ca220 */ /* 0x004fe20000400000 */
[----:B------:R-:W-:Y:S01]  /*3380*/  FSETP.GEU.AND P2, PT, R38, -126, PT ;  /* 0xc2fc00002600780b */ /* 0x000fe20003f4e000 */
[----:B------:R-:W2:Y:S04]  /*3390*/  MUFU.EX2 R69, R69 ;  /* 0x0000004500457308 */ /* 0x000ea80000000800 */
[----:B------:R-:W-:Y:S01]  /*33a0*/  @!P4 FMUL R30, R30, 0.5 ;  /* 0x3f0000001e1ec820 */ /* 0x000fe20000400000 */
[----:B-1----:R-:W-:Y:S01]  /*33b0*/  @!P5 FMUL R59, R59, R59 ;  /* 0x0000003b3b3bd220 */ /* 0x002fe20000400000 */
[----:B------:R-:W-:Y:S02]  /*33c0*/  FSETP.GEU.AND P5, PT, R46, -126, PT ;  /* 0xc2fc00002e00780b */ /* 0x000fe40003fae000 */
[----:B------:R-:W1:Y:S04]  /*33d0*/  MUFU.EX2 R94, R94 ;  /* 0x0000005e005e7308 */ /* 0x000e680000000800 */
[----:B------:R-:W-:-:S04]  /*33e0*/  @!P2 FMUL R38, R38, 0.5 ;  /* 0x3f0000002626a820 */ /* 0x000fc80000400000 */
[----:B------:R3:W4:Y:S01]  /*33f0*/  MUFU.EX2 R66, R42 ;  /* 0x0000002a00427308 */ /* 0x0007220000000800 */
[----:B--2---:R-:W-:Y:S01]  /*3400*/  @!P1 FMUL R69, R69, R69 ;  /* 0x0000004545459220 */ /* 0x004fe20000400000 */
[----:B------:R-:W-:Y:S01]  /*3410*/  FSETP.GEU.AND P1, PT, R73, -126, PT ;  /* 0xc2fc00004900780b */ /* 0x000fe20003f2e000 */
[----:B------:R-:W-:-:S05]  /*3420*/  @!P5 FMUL R46, R46, 0.5 ;  /* 0x3f0000002e2ed820 */ /* 0x000fca0000400000 */
[----:B------:R2:W5:Y:S01]  /*3430*/  MUFU.EX2 R67, R30 ;  /* 0x0000001e00437308 */ /* 0x0005620000000800 */
[----:B-1----:R-:W-:Y:S01]  /*3440*/  @!P6 FMUL R94, R94, R94 ;  /* 0x0000005e5e5ee220 */ /* 0x002fe20000400000 */
[----:B------:R-:W-:Y:S01]  /*3450*/  FSETP.GEU.AND P6, PT, R74, -126, PT ;  /* 0xc2fc00004a00780b */ /* 0x000fe20003fce000 */
[----:B---3--:R-:W-:-:S04]  /*3460*/  FFMA R42, R78, UR6, -R15 ;  /* 0x000000064e2a7c23 */ /* 0x008fc8000800080f */
[----:B------:R-:W-:Y:S01]  /*3470*/  @!P1 FMUL R73, R73, 0.5 ;  /* 0x3f00000049499820 */ /* 0x000fe20000400000 */
[----:B------:R1:W3:Y:S01]  /*3480*/  MUFU.EX2 R63, R38 ;  /* 0x00000026003f7308 */ /* 0x0002e20000000800 */
[----:B--2---:R-:W-:Y:S01]  /*3490*/  FFMA R30, R82, UR6, -R15 ;  /* 0x00000006521e7c23 */ /* 0x004fe2000800080f */
[----:B----4-:R-:W-:-:S05]  /*34a0*/  @!P3 FMUL R66, R66, R66 ;  /* 0x000000424242b220 */ /* 0x010fca0000400000 */
[----:B------:R-:W-:Y:S01]  /*34b0*/  @!P6 FMUL R74, R74, 0.5 ;  /* 0x3f0000004a4ae820 */ /* 0x000fe20000400000 */
[----:B------:R-:W2:Y:S01]  /*34c0*/  MUFU.EX2 R70, R46 ;  /* 0x0000002e00467308 */ /* 0x000ea20000000800 */
[--C-:B-1----:R-:W-:Y:S01]  /*34d0*/  FFMA R38, R75, UR6, -R15.reuse ;  /* 0x000000064b267c23 */ /* 0x102fe2000800080f */
[----:B-----5:R-:W-:Y:S01]  /*34e0*/  @!P4 FMUL R67, R67, R67 ;  /* 0x000000434343c220 */ /* 0x020fe20000400000 */
[----:B------:R-:W-:Y:S01]  /*34f0*/  FSETP.GEU.AND P4, PT, R30, -126, PT ;  /* 0xc2fc00001e00780b */ /* 0x000fe20003f8e000 */
[----:B------:R-:W-:Y:S01]  /*3500*/  FFMA R75, R71, UR6, -R15 ;  /* 0x00000006474b7c23 */ /* 0x000fe2000800080f */
[----:B------:R-:W-:Y:S01]  /*3510*/  FADD R15, R24, R37 ;  /* 0x00000025180f7221 */ /* 0x000fe20000000000 */
[----:B------:R-:W-:Y:S02]  /*3520*/  FSETP.GEU.AND P3, PT, R38, -126, PT ;  /* 0xc2fc00002600780b */ /* 0x000fe40003f6e000 */
[----:B------:R-:W1:Y:S01]  /*3530*/  MUFU.EX2 R73, R73 ;  /* 0x0000004900497308 */ /* 0x000e620000000800 */
[----:B---3--:R-:W-:Y:S01]  /*3540*/  @!P2 FMUL R63, R63, R63 ;  /* 0x0000003f3f3fa220 */ /* 0x008fe20000400000 */
[----:B------:R-:W-:-:S02]  /*3550*/  FSETP.GEU.AND P2, PT, R34, -126, PT ;  /* 0xc2fc00002200780b */ /* 0x000fc40003f4e000 */
[----:B------:R-:W-:-:S04]  /*3560*/  F2FP.BF16.F32.PACK_AB R24, R13, R24 ;  /* 0x000000180d18723e */ /* 0x000fc800000010ff */
[----:B------:R-:W-:Y:S01]  /*3570*/  @!P4 FMUL R30, R30, 0.5 ;  /* 0x3f0000001e1ec820 */ /* 0x000fe20000400000 */
[----:B------:R-:W3:Y:S01]  /*3580*/  MUFU.EX2 R74, R74 ;  /* 0x0000004a004a7308 */ /* 0x000ee20000000800 */
[----:B--2---:R-:W-:Y:S01]  /*3590*/  @!P5 FMUL R70, R70, R70 ;  /* 0x000000464646d220 */ /* 0x004fe20000400000 */
[----:B------:R-:W-:Y:S01]  /*35a0*/  @!P3 FMUL R38, R38, 0.5 ;  /* 0x3f0000002626b820 */ /* 0x000fe20000400000 */
[----:B------:R-:W-:Y:S02]  /*35b0*/  FSETP.GEU.AND P5, PT, R75, -126, PT ;  /* 0xc2fc00004b00780b */ /* 0x000fe40003fae000 */
[----:B------:R-:W-:Y:S01]  /*35c0*/  FADD R54, R39, R70 ;  /* 0x0000004627367221 */ /* 0x000fe20000000000 */
[----:B------:R-:W-:Y:S01]  /*35d0*/  @!P2 FMUL R34, R34, 0.5 ;  /* 0x3f0000002222a820 */ /* 0x000fe20000400000 */
[----:B------:R-:W-:Y:S01]  /*35e0*/  F2FP.BF16.F32.PACK_AB R39, R62, R59 ;  /* 0x0000003b3e27723e */ /* 0x000fe200000010ff */
[----:B------:R2:W4:Y:S01]  /*35f0*/  MUFU.EX2 R71, R38 ;  /* 0x0000002600477308 */ /* 0x0005220000000800 */
[----:B-1----:R-:W-:Y:S01]  /*3600*/  @!P1 FMUL R73, R73, R73 ;  /* 0x0000004949499220 */ /* 0x002fe20000400000 */
[----:B------:R-:W-:-:S03]  /*3610*/  FSETP.GEU.AND P1, PT, R79, -126, PT ;  /* 0xc2fc00004f00780b */ /* 0x000fc60003f2e000 */
[----:B------:R-:W-:-:S03]  /*3620*/  FADD R98, R58, R73 ;  /* 0x000000493a627221 */ /* 0x000fc60000000000 */
[----:B------:R1:W5:Y:S01]  /*3630*/  MUFU.EX2 R78, R30 ;  /* 0x0000001e004e7308 */ /* 0x0003620000000800 */
[----:B---3--:R-:W-:Y:S01]  /*3640*/  @!P6 FMUL R74, R74, R74 ;  /* 0x0000004a4a4ae220 */ /* 0x008fe20000400000 */
[----:B------:R-:W-:Y:S01]  /*3650*/  FSETP.GEU.AND P6, PT, R42, -126, PT ;  /* 0xc2fc00002a00780b */ /* 0x000fe20003fce000 */
[----:B------:R-:W-:Y:S01]  /*3660*/  @!P5 FMUL R75, R75, 0.5 ;  /* 0x3f0000004b4bd820 */ /* 0x000fe20000400000 */
[----:B--2---:R-:W-:Y:S01]  /*3670*/  FADD R38, R26, R41 ;  /* 0x000000291a267221 */ /* 0x004fe20000000000 */
[----:B------:R-:W-:Y:S01]  /*3680*/  FADD R89, R47, R74 ;  /* 0x0000004a2f597221 */ /* 0x000fe20000000000 */
[----:B------:R-:W-:Y:S01]  /*3690*/  F2FP.BF16.F32.PACK_AB R26, R17, R26 ;  /* 0x0000001a111a723e */ /* 0x000fe200000010ff */
[----:B------:R-:W-:Y:S01]  /*36a0*/  @!P1 FMUL R79, R79, 0.5 ;  /* 0x3f0000004f4f9820 */ /* 0x000fe20000400000 */
[----:B------:R2:W3:Y:S01]  /*36b0*/  MUFU.EX2 R82, R34 ;  /* 0x0000002200527308 */ /* 0x0004e20000000800 */
[----:B----4-:R-:W-:Y:S01]  /*36c0*/  @!P3 FMUL R71, R71, R71 ;  /* 0x000000474747b220 */ /* 0x010fe20000400000 */
[----:B------:R-:W-:Y:S01]  /*36d0*/  FSETP.GEU.AND P3, PT, R77, -126, PT ;  /* 0xc2fc00004d00780b */ /* 0x000fe20003f6e000 */
[----:B-1----:R-:W-:Y:S01]  /*36e0*/  FADD R30, R28, R45 ;  /* 0x0000002d1c1e7221 */ /* 0x002fe20000000000 */
[----:B------:R-:W-:Y:S01]  /*36f0*/  FADD R50, R38, R83 ;  /* 0x0000005326327221 */ /* 0x000fe20000000000 */
[----:B------:R-:W-:Y:S01]  /*3700*/  FADD R38, R14, R49 ;  /* 0x000000310e267221 */ /* 0x000fe20000000000 */
[----:B------:R-:W-:Y:S01]  /*3710*/  FADD R83, R33, R72 ;  /* 0x0000004821537221 */ /* 0x000fe20000000000 */
[----:B------:R-:W-:Y:S01]  /*3720*/  @!P6 FMUL R42, R42, 0.5 ;  /* 0x3f0000002a2ae820 */ /* 0x000fe20000400000 */
[----:B------:R-:W1:Y:S01]  /*3730*/  MUFU.EX2 R75, R75 ;  /* 0x0000004b004b7308 */ /* 0x000e620000000800 */
[----:B-----5:R-:W-:Y:S01]  /*3740*/  @!P4 FMUL R78, R78, R78 ;  /* 0x0000004e4e4ec220 */ /* 0x020fe20000400000 */
[----:B------:R-:W-:Y:S01]  /*3750*/  FSETP.GEU.AND P4, PT, R96, -126, PT ;  /* 0xc2fc00006000780b */ /* 0x000fe20003f8e000 */
[----:B--2---:R-:W-:Y:S01]  /*3760*/  FADD R34, R32, R57 ;  /* 0x0000003920227221 */ /* 0x004fe20000000000 */
[----:B------:R-:W-:Y:S01]  /*3770*/  FADD R30, R30, R81 ;  /* 0x000000511e1e7221 */ /* 0x000fe20000000000 */
[----:B------:R-:W-:Y:S01]  /*3780*/  FADD R81, R25, R60 ;  /* 0x0000003c19517221 */ /* 0x000fe20000000000 */
[----:B------:R-:W-:Y:S01]  /*3790*/  FADD R83, R38, R83 ;  /* 0x0000005326537221 */ /* 0x000fe20000000000 */
[----:B------:R-:W-:Y:S01]  /*37a0*/  @!P3 FMUL R77, R77, 0.5 ;  /* 0x3f0000004d4db820 */ /* 0x000fe20000400000 */
[----:B------:R2:W4:Y:S01]  /*37b0*/  MUFU.EX2 R86, R42 ;  /* 0x0000002a00567308 */ /* 0x0005220000000800 */
[----:B------:R-:W-:Y:S01]  /*37c0*/  FADD R15, R15, R34 ;  /* 0x000000220f0f7221 */ /* 0x000fe20000000000 */
[----:B------:R-:W-:Y:S01]  /*37d0*/  FADD R34, R13, R44 ;  /* 0x0000002c0d227221 */ /* 0x000fe20000000000 */
[----:B------:R-:W-:Y:S01]  /*37e0*/  FADD R38, R31, R94 ;  /* 0x0000005e1f267221 */ /* 0x000fe20000000000 */
[----:B------:R-:W-:Y:S01]  /*37f0*/  FADD R93, R55, R78 ;  /* 0x0000004e375d7221 */ /* 0x000fe20000000000 */
[----:B------:R-:W-:Y:S01]  /*3800*/  FADD R91, R90, R71 ;  /* 0x000000475a5b7221 */ /* 0x000fe20000000000 */
[----:B------:R-:W-:Y:S01]  /*3810*/  FADD R46, R34, R81 ;  /* 0x00000051222e7221 */ /* 0x000fe20000000000 */
[----:B------:R-:W-:Y:S01]  /*3820*/  @!P4 FMUL R96, R96, 0.5 ;  /* 0x3f0000006060c820 */ /* 0x000fe20000400000 */
[----:B------:R-:W5:Y:S01]  /*3830*/  MUFU.EX2 R77, R77 ;  /* 0x0000004d004d7308 */ /* 0x000f620000000800 */
[----:B--2---:R-:W-:Y:S01]  /*3840*/  FADD R42, R19, R52 ;  /* 0x00000034132a7221 */ /* 0x004fe20000000000 */
[----:B------:R-:W-:Y:S01]  /*3850*/  FADD R34, R17, R48 ;  /* 0x0000003011227221 */ /* 0x000fe20000000000 */
[----:B------:R-:W-:Y:S01]  /*3860*/  FADD R81, R27, R64 ;  /* 0x000000401b517221 */ /* 0x000fe20000000000 */
[----:B---3--:R-:W-:Y:S01]  /*3870*/  @!P2 FMUL R82, R82, R82 ;  /* 0x000000525252a220 */ /* 0x008fe20000400000 */
[----:B------:R-:W-:Y:S01]  /*3880*/  FADD R87, R42, R85 ;  /* 0x000000552a577221 */ /* 0x000fe20000000000 */
[----:B------:R-:W-:Y:S01]  /*3890*/  FADD R42, R23, R56 ;  /* 0x00000038172a7221 */ /* 0x000fe20000000000 */
[----:B------:R-:W-:Y:S01]  /*38a0*/  FADD R85, R40, R65 ;  /* 0x0000004128557221 */ /* 0x000fe20000000000 */
[----:B------:R-:W2:Y:S01]  /*38b0*/  MUFU.EX2 R96, R96 ;  /* 0x0000006000607308 */ /* 0x000ea20000000800 */
[----:B------:R-:W-:Y:S01]  /*38c0*/  FADD R34, R34, R81 ;  /* 0x0000005122227221 */ /* 0x000fe20000000000 */
[----:B------:R-:W-:Y:S01]  /*38d0*/  FADD R81, R84, R69 ;  /* 0x0000004554517221 */ /* 0x000fe20000000000 */
[----:B------:R-:W-:Y:S01]  /*38e0*/  FADD R85, R42, R85 ;  /* 0x000000552a557221 */ /* 0x000fe20000000000 */
[----:B------:R-:W-:Y:S01]  /*38f0*/  FADD R42, R76, R63 ;  /* 0x0000003f4c2a7221 */ /* 0x000fe20000000000 */
[----:B-1----:R-:W-:Y:S01]  /*3900*/  @!P5 FMUL R75, R75, R75 ;  /* 0x0000004b4b4bd220 */ /* 0x002fe20000400000 */
[----:B----4-:R-:W-:Y:S01]  /*3910*/  @!P6 FMUL R86, R86, R86 ;  /* 0x000000565656e220 */ /* 0x010fe20000400000 */
[----:B------:R-:W-:Y:S01]  /*3920*/  FADD R95, R38, R89 ;  /* 0x00000059265f7221 */ /* 0x000fe20000000000 */
[----:B------:R-:W1:Y:S01]  /*3930*/  MUFU.EX2 R79, R79 ;  /* 0x0000004f004f7308 */ /* 0x000e620000000800 */
[----:B-----5:R-:W-:Y:S01]  /*3940*/  @!P3 FMUL R77, R77, R77 ;  /* 0x0000004d4d4db220 */ /* 0x020fe20000400000 */
[----:B------:R-:W-:Y:S01]  /*3950*/  FADD R100, R54, R93 ;  /* 0x0000005d36647221 */ /* 0x000fe20000000000 */
[----:B------:R-:W-:Y:S01]  /*3960*/  FADD R97, R42, R91 ;  /* 0x0000005b2a617221 */ /* 0x000fe20000000000 */
[----:B------:R-:W-:Y:S01]  /*3970*/  FADD R102, R81, R98 ;  /* 0x0000006251667221 */ /* 0x000fe20000000000 */
[----:B------:R-:W-:Y:S01]  /*3980*/  FADD R38, R35, R66 ;  /* 0x0000004223267221 */ /* 0x000fe20000000000 */
[----:B------:R-:W-:Y:S01]  /*3990*/  FADD R89, R51, R86 ;  /* 0x0000005633597221 */ /* 0x000fe20000000000 */
[----:B------:R-:W-:Y:S01]  /*39a0*/  FADD R54, R43, R82 ;  /* 0x000000522b367221 */ /* 0x000fe20000000000 */
[----:B------:R-:W-:Y:S01]  /*39b0*/  FADD R42, R80, R67 ;  /* 0x00000043502a7221 */ /* 0x000fe20000000000 */
[----:B--2---:R-:W-:Y:S01]  /*39c0*/  @!P4 FMUL R96, R96, R96 ;  /* 0x000000606060c220 */ /* 0x004fe20000400000 */
[----:B------:R-:W-:Y:S01]  /*39d0*/  FADD R91, R92, R77 ;  /* 0x0000004d5c5b7221 */ /* 0x000fe20000000000 */
[----:B------:R-:W-:Y:S01]  /*39e0*/  FADD R81, R88, R75 ;  /* 0x0000004b58517221 */ /* 0x000fe20000000000 */
[----:B------:R-:W-:Y:S01]  /*39f0*/  FADD R38, R38, R89 ;  /* 0x0000005926267221 */ /* 0x000fe20000000000 */
[----:B------:R-:W-:Y:S01]  /*3a00*/  FADD R93, R59, R96 ;  /* 0x000000603b5d7221 */ /* 0x000fe20000000000 */
[----:B------:R-:W-:Y:S01]  /*3a10*/  FADD R42, R42, R91 ;  /* 0x0000005b2a2a7221 */ /* 0x000fe20000000000 */
[----:B------:R-:W-:Y:S01]  /*3a20*/  FADD R95, R95, R100 ;  /* 0x000000645f5f7221 */ /* 0x000fe20000000000 */
[----:B------:R-:W-:Y:S01]  /*3a30*/  FADD R97, R97, R102 ;  /* 0x0000006661617221 */ /* 0x000fe20000000000 */
[----:B-1----:R-:W-:Y:S01]  /*3a40*/  @!P1 FMUL R79, R79, R79 ;  /* 0x0000004f4f4f9220 */ /* 0x002fe20000400000 */
[----:B------:R-:W-:Y:S01]  /*3a50*/  FADD R93, R54, R93 ;  /* 0x0000005d365d7221 */ /* 0x000fe20000000000 */
        /* <DEDUP_REMOVED lines=11> */
[----:B------:R-:W-:Y:S01]  /*3b10*/  F2FP.BF16.F32.PACK_AB R32, R25, R32 ;  /* 0x000000201920723e */ /* 0x000fe200000010ff */
[----:B------:R-:W-:Y:S01]  /*3b20*/  IMAD.MOV.U32 R17, RZ, RZ, 0x2 ;  /* 0x00000002ff117424 */ /* 0x000fe200078e00ff */
[----:B------:R-:W-:Y:S01]  /*3b30*/  F2FP.BF16.F32.PACK_AB R34, R27, R22 ;  /* 0x000000161b22723e */ /* 0x000fe200000010ff */
[----:B------:R-:W-:Y:S01]  /*3b40*/  FADD R97, R97, R42 ;  /* 0x0000002a61617221 */ /* 0x000fe20000000000 */
[----:B------:R-:W-:Y:S01]  /*3b50*/  FADD R15, R15, R46 ;  /* 0x0000002e0f0f7221 */ /* 0x000fe20000000000 */
[----:B------:R-:W-:-:S02]  /*3b60*/  F2FP.BF16.F32.PACK_AB R25, R76, R31 ;  /* 0x0000001f4c19723e */ /* 0x000fc400000010ff */
[----:B------:R-:W-:Y:S01]  /*3b70*/  FADD R13, R38, R97 ;  /* 0x00000061260d7221 */ /* 0x000fe20000000000 */
[----:B------:R-:W-:Y:S02]  /*3b80*/  F2FP.BF16.F32.PACK_AB R38, R40, R33 ;  /* 0x000000212826723e */ /* 0x000fe400000010ff */
[----:B------:R-:W-:Y:S02]  /*3b90*/  F2FP.BF16.F32.PACK_AB R40, R44, R37 ;  /* 0x000000252c28723e */ /* 0x000fe400000010ff */
[----:B------:R-:W-:Y:S02]  /*3ba0*/  F2FP.BF16.F32.PACK_AB R27, R80, R35 ;  /* 0x00000023501b723e */ /* 0x000fe400000010ff */
[----:B------:R-:W-:Y:S02]  /*3bb0*/  F2FP.BF16.F32.PACK_AB R28, R19, R28 ;  /* 0x0000001c131c723e */ /* 0x000fe400000010ff */
[----:B------:R-:W-:Y:S02]  /*3bc0*/  F2FP.BF16.F32.PACK_AB R42, R48, R41 ;  /* 0x00000029302a723e */ /* 0x000fe400000010ff */
[----:B------:R-:W-:-:S02]  /*3bd0*/  F2FP.BF16.F32.PACK_AB R44, R52, R45 ;  /* 0x0000002d342c723e */ /* 0x000fc400000010ff */
        /* <DEDUP_REMOVED lines=18> */
[----:B------:R-:W-:-:S07]  /*3d00*/  SHF.L.U32 R19, RZ, 0x1f, RZ ;  /* 0x0000001fff137819 */ /* 0x000fce00000006ff */
.L_x_23:
[----:B-1----:R1:W2:Y:S02]  /*3d10*/  SYNCS.PHASECHK.TRANS64.TRYWAIT P1, [R2+URZ+0x9008], R19 ;  /* 0x00900813020075a7 */ /* 0x0022a4000802017f */
[----:B--2---:R-:W-:Y:S05]  /*3d20*/  @!P1 NANOSLEEP.SYNCS 0x989680 ;  /* 0x009896800000995d */ /* 0x004fea0003900000 */
[----:B------:R-:W2:Y:S02]  /*3d30*/  @!P1 SYNCS.PHASECHK.TRANS64 P1, [R2+URZ+0x9008], R19 ;  /* 0x00900813020095a7 */ /* 0x000ea4000802007f */
[----:B--2---:R-:W-:Y:S05]  /*3d40*/  @!P1 BRA `(.L_x_23) ;  /* 0xfffffffc00f09947 */ /* 0x004fea000383ffff */
[----:B------:R-:W-:Y:S01]  /*3d50*/  UIADD3 UR6, UR14, 0x200, URZ ;  /* 0x000002000e067890 */ /* 0x000fe2000fffe03f */
[----:B------:R-:W-:Y:S01]  /*3d60*/  WARPGROUP.ARRIVE ;  /* 0x00000000000079c5 */ /* 0x000fe20000000000 */
[----:B------:R-:W-:Y:S01]  /*3d70*/  UMOV UR7, 0x80000020 ;  /* 0x8000002000077882 */ /* 0x000fe20000000000 */
[C---:B------:R-:W-:Y:S01]  /*3d80*/  ISETP.GE.AND P1, PT, R21.reuse, 0x3, PT ;  /* 0x000000031500780c */ /* 0x040fe20003f26270 */
[----:B------:R-:W-:Y:S01]  /*3d90*/  VIADD R12, R12, 0x80 ;  /* 0x000000800c0c7836 */ /* 0x000fe20000000000 */
[----:B------:R-:W-:Y:S01]  /*3da0*/  IADD3 R14, R2, 0x9020, RZ ;  /* 0x00009020020e7810 */ /* 0x000fe20007ffe0ff */
[----:B------:R-:W-:-:S03]  /*3db0*/  VIADD R21, R21, 0xffffffff ;  /* 0xffffffff15157836 */ /* 0x000fc60000000000 */
[----:B------:R-:W-:Y:S01]  /*3dc0*/  HGMMA.64x32x16.F32.BF16 R88, R24, gdesc[UR4].tnspB, RZ, !UPT, gsb0 ;  /* 0x4060000418587df0 */ /* 0x000fe2000c0018ff */
[----:B------:R-:W-:Y:S01]  /*3dd0*/  UIADD3 UR6, UR14, 0x240, URZ ;  /* 0x000002400e067890 */ /* 0x000fe2000fffe03f */
[----:B-1----:R-:W-:Y:S01]  /*3de0*/  PRMT R19, RZ, 0x654, R14 ;  /* 0x00000654ff137816 */ /* 0x002fe2000000000e */
[----:B------:R-:W-:Y:S01]  /*3df0*/  UMOV UR7, 0x80000020 ;  /* 0x8000002000077882 */ /* 0x000fe20000000000 */
[----:B------:R-:W-:Y:S02]  /*3e00*/  WARPGROUP.DEPBAR.LE gsb0, 0x0 ;  /* 0x00008000000079c5 */ /* 0x000fe40000010000 */
[----:B------:R-:W-:-:S06]  /*3e10*/  WARPGROUP.ARRIVE ;  /* 0x00000000000079c5 */ /* 0x000fcc0000000000 */
[----:B------:R-:W-:Y:S01]  /*3e20*/  HGMMA.64x32x16.F32.BF16 R88, R28, gdesc[UR4].tnspB, R88, gsb0 ;  /* 0x406000041c587df0 */ /* 0x000fe20008001858 */
[----:B------:R-:W-:Y:S01]  /*3e30*/  UIADD3 UR6, UR14, 0x280, URZ ;  /* 0x000002800e067890 */ /* 0x000fe2000fffe03f */
        /* <DEDUP_REMOVED lines=28> */
[----:B------:R-:W-:Y:S03]  /*4000*/  HGMMA.64x32x16.F32.BF16 R88, R52, gdesc[UR4].tnspB, R88, gsb0 ;  /* 0x4060000434587df0 */ /* 0x000fe60008001858 */
[----:B------:R-:W-:Y:S02]  /*4010*/  WARPGROUP.DEPBAR.LE gsb0, 0x0 ;  /* 0x00008000000079c5 */ /* 0x000fe40000010000 */
[----:B------:R1:W-:Y:S01]  /*4020*/  SYNCS.ARRIVE.TRANS64.RED.A1T0 RZ, [R19+URZ], RZ ;  /* 0x000000ff13ff79a7 */ /* 0x0003e2000810043f */
[----:B------:R-:W-:Y:S05]  /*4030*/  @!P1 BRA `(.L_x_24) ;  /* 0x0000002c001c9947 */ /* 0x000fea0003800000 */
[----:B------:R-:W-:Y:S01]  /*4040*/  IMAD.MOV.U32 R105, RZ, RZ, R18 ;  /* 0x000000ffff697224 */ /* 0x000fe200078e0012 */
[----:B-1----:R-:W-:Y:S01]  /*4050*/  MOV R19, R21 ;  /* 0x0000001500137202 */ /* 0x002fe20000000f00 */
[----:B------:R-:W-:Y:S01]  /*4060*/  IMAD.MOV.U32 R23, RZ, RZ, R20 ;  /* 0x000000ffff177224 */ /* 0x000fe200078e0014 */
[----:B------:R-:W-:Y:S01]  /*4070*/  ULDC.64 UR22, c[0x0][0x198] ;  /* 0x0000660000167ab9 */ /* 0x000fe20000000a00 */
[----:B------:R-:W-:Y:S02]  /*4080*/  IMAD.MOV.U32 R17, RZ, RZ, 0x2 ;  /* 0x00000002ff117424 */ /* 0x000fe400078e00ff */
[----:B------:R-:W-:Y:S02]  /*4090*/  IMAD.MOV.U32 R7, RZ, RZ, 0x1 ;  /* 0x00000001ff077424 */ /* 0x000fe400078e00ff */
[----:B------:R-:W-:-:S07]  /*40a0*/  IMAD.MOV.U32 R4, RZ, RZ, RZ ;  /* 0x000000ffff047224 */ /* 0x000fce00078e00ff */
.L_x_36:
[C---:B------:R-:W-:Y:S01]  /*40b0*/  ISETP.GT.AND P1, PT, R19.reuse, 0x2, PT ;  /* 0x000000021300780c */ /* 0x040fe20003f24270 */
[----:B------:R-:W-:Y:S01]  /*40c0*/  VIADD R19, R19, 0xffffffff ;  /* 0xffffffff13137836 */ /* 0x000fe20000000000 */
[----:B------:R-:W-:Y:S02]  /*40d0*/  LEA R21, R17, R2, 0x3 ;  /* 0x0000000211157211 */ /* 0x000fe400078e18ff */
[----:B-1----:R-:W-:-:S09]  /*40e0*/  SHF.L.U32 R18, R4, 0x1f, RZ ;  /* 0x0000001f04127819 */ /* 0x002fd200000006ff */
.L_x_25:
[----:B-1----:R1:W2:Y:S02]  /*40f0*/  SYNCS.PHASECHK.TRANS64.TRYWAIT P2, [R21+URZ+0x9000], R18 ;  /* 0x00900012150075a7 */ /* 0x0022a4000804017f */
[----:B--2---:R-:W-:Y:S05]  /*4100*/  @!P2 NANOSLEEP.SYNCS 0x989680 ;  /* 0x009896800000a95d */ /* 0x004fea0003900000 */
[----:B------:R-:W2:Y:S02]  /*4110*/  @!P2 SYNCS.PHASECHK.TRANS64 P2, [R21+URZ+0x9000], R18 ;  /* 0x009000121500a5a7 */ /* 0x000ea4000804007f */
[----:B--2---:R-:W-:Y:S05]  /*4120*/  @!P2 BRA `(.L_x_25) ;  /* 0xfffffffc00f0a947 */ /* 0x004fea000383ffff */
[----:B------:R-:W-:Y:S05]  /*4130*/  WARPSYNC.ALL ;  /* 0x0000000000007948 */ /* 0x000fea0003800000 */
[----:B------:R-:W-:Y:S01]  /*4140*/  R2UR UR6, R17 ;  /* 0x00000000110672ca */ /* 0x000fe200000e0000 */
[----:B------:R-:W-:Y:S01]  /*4150*/  WARPGROUP.ARRIVE ;  /* 0x00000000000079c5 */ /* 0x000fe20000000000 */
[----:B------:R-:W-:Y:S01]  /*4160*/  UMOV UR7, 0x80000020 ;  /* 0x8000002000077882 */ /* 0x000fe20000000000 */
[----:B------:R-:W-:Y:S01]  /*4170*/  UMOV UR19, 0x80000020 ;  /* 0x8000002000137882 */ /* 0x000fe20000000000 */
[----:B------:R-:W-:-:S09]  /*4180*/  ISETP.NE.AND P2, PT, R10, RZ, PT ;  /* 0x000000ff0a00720c */ /* 0x000fd20003f45270 */
[----:B------:R-:W-:-:S04]  /*4190*/  ULEA UR6, UR6, UR20, 0x9 ;  /* 0x0000001406067291 */ /* 0x000fc8000f8e483f */
[----:B------:R-:W-:-:S05]  /*41a0*/  UIADD3 UR18, UR6, 0x2, URZ ;  /* 0x0000000206127890 */ /* 0x000fca000fffe03f */
[----:B------:R-:W-:Y:S03]  /*41b0*/  HGMMA.64x128x16.F32.BF16 R24, gdesc[UR4], RZ, !UPT, gsb0 ;  /* 0x01e00000041879f0 */ /* 0x000fe6000c0018ff */
[----:B------:R-:W-:Y:S02]  /*41c0*/  WARPGROUP.DEPBAR.LE gsb0, 0x0 ;  /* 0x00008000000079c5 */ /* 0x000fe40000010000 */
[----:B------:R-:W-:-:S07]  /*41d0*/  WARPGROUP.ARRIVE ;  /* 0x00000000000079c5 */ /* 0x000fce0000000000 */
[----:B------:R-:W-:Y:S03]  /*41e0*/  HGMMA.64x128x16.F32.BF16 R24, gdesc[UR16], R24, gsb0 ;  /* 0x01e00000101879f0 */ /* 0x000fe60008001818 */
[----:B------:R-:W-:Y:S02]  /*41f0*/  WARPGROUP.DEPBAR.LE gsb0, 0x0 ;  /* 0x00008000000079c5 */ /* 0x000fe40000010000 */
[----:B------:R-:W-:Y:S05]  /*4200*/  @P2 BRA `(.L_x_26) ;  /* 0x00000000008c2947 */ /* 0x000fea0003800000 */
[----:B------:R-:W-:-:S13]  /*4210*/  ISETP.LT.OR P3, PT, R8, 0x1, !P0 ;  /* 0x000000010800780c */ /* 0x000fda0004761670 */
[----:B------:R-:W-:Y:S05]  /*4220*/  @P3 BRA `(.L_x_27) ;  /* 0x0000000000803947 */ /* 0x000fea0003800000 */
[----:B------:R-:W-:Y:S01]  /*4230*/  ISETP.NE.AND P4, PT, R0, RZ, PT ;  /* 0x000000ff0000720c */ /* 0x000fe20003f85270 */
[----:B-1----:R-:W-:Y:S01]  /*4240*/  IMAD R18, R5, 0x8, R2 ;  /* 0x0000000805127824 */ /* 0x002fe200078e0202 */
[----:B------:R-:W-:-:S11]  /*4250*/  SHF.L.U32 R21, R6, 0x1f, RZ ;  /* 0x0000001f06157819 */ /* 0x000fd600000006ff */
.L_x_28:
        /* <DEDUP_REMOVED lines=10> */
.L_x_29:
[----:B------:R-:W-:Y:S01]  /*4300*/  IMAD R20, R5, 0x2000, R2 ;  /* 0x0000200005147824 */ /* 0x000fe200078e0202 */
        /* <DEDUP_REMOVED lines=8> */
[----:B------:R-:W-:-:S03]  /*4390*/  UMOV UR34, URZ ;  /* 0x0000003f00227c82 */ /* 0x000fc60008000000 */
        /* <DEDUP_REMOVED lines=8> */
[----:B--2---:R-:W-:Y:S01]  /*4420*/  NOP ;  /* 0x0000000000007918 */ /* 0x004fe20000000000 */
.L_x_27:
[----:B------:R-:W-:-:S07]  /*4430*/  IADD3 R8, R8, -0x1, RZ ;  /* 0xffffffff08087810 */ /* 0x000fce0007ffe0ff */
.L_x_26:
[----:B------:R-:W-:Y:S01]  /*4440*/  VIADD R17, R17, 0x1 ;  /* 0x0000000111117836 */ /* 0x000fe20000000000 */
[----:B------:R-:W-:Y:S05]  /*4450*/  WARPSYNC.ALL ;  /* 0x0000000000007948 */ /* 0x000fea0003800000 */
[----:B------:R-:W-:-:S04]  /*4460*/  ISETP.NE.AND P3, PT, R17, 0x4, PT ;  /* 0x000000041100780c */ /* 0x000fc80003f65270 */
[----:B-1----:R-:W-:Y:S02]  /*4470*/  SEL R21, RZ, 0x1, P3 ;  /* 0x00000001ff157807 */ /* 0x002fe40001800000 */
[----:B------:R-:W-:Y:S02]  /*4480*/  SEL R17, R17, RZ, P3 ;  /* 0x000000ff11117207 */ /* 0x000fe40001800000 */
[----:B------:R-:W-:Y:S02]  /*4490*/  LOP3.LUT R4, R4, R21, RZ, 0x3c, !PT ;  /* 0x0000001504047212 */ /* 0x000fe400078e3cff */
[----:B------:R-:W-:Y:S01]  /*44a0*/  FMNMX R18, R24, R105, !PT ;  /* 0x0000006918127209 */ /* 0x000fe20007800000 */
[----:B------:R-:W-:Y:S01]  /*44b0*/  ULDC UR6, c[0x0][0x604] ;  /* 0x0001810000067ab9 */ /* 0x000fe20000000800 */
[----:B------:R-:W-:Y:S01]  /*44c0*/  FMNMX R20, R26, R23, !PT ;  /* 0x000000171a147209 */ /* 0x000fe20007800000 */
[----:B------:R-:W-:Y:S01]  /*44d0*/  IMAD R112, R17, 0x8, R2 ;  /* 0x0000000811707824 */ /* 0x000fe200078e0202 */
[----:B------:R-:W-:-:S02]  /*44e0*/  FMNMX R21, R25, R18, !PT ;  /* 0x0000001219157209 */ /* 0x000fc40007800000 */
[----:B------:R-:W-:Y:S02]  /*44f0*/  FMNMX R107, R27, R20, !PT ;  /* 0x000000141b6b7209 */ /* 0x000fe40007800000 */
[----:B------:R-:W-:Y:S02]  /*4500*/  FMNMX R18, R28, R21, !PT ;  /* 0x000000151c127209 */ /* 0x000fe40007800000 */
[----:B------:R-:W-:Y:S02]  /*4510*/  FMNMX R20, R30, R107, !PT ;  /* 0x0000006b1e147209 */ /* 0x000fe40007800000 */
[----:B------:R-:W-:Y:S02]  /*4520*/  FMNMX R21, R29, R18, !PT ;  /* 0x000000121d157209 */ /* 0x000fe40007800000 */
[----:B------:R-:W-:Y:S02]  /*4530*/  FMNMX R107, R31, R20, !PT ;  /* 0x000000141f6b7209 */ /* 0x000fe40007800000 */
        /* <DEDUP_REMOVED lines=55> */
[----:B------:R-:W-:-:S03]  /*48b0*/  FMNMX R22, R87, R20, !PT ;  /* 0x0000001457167209 */ /* 0x000fc60007800000 */
[----:B------:R-:W1:Y:S04]  /*48c0*/  SHFL.BFLY PT, R18, R21, 0x1, 0x1f ;  /* 0x0c201f0015127f89 */ /* 0x000e6800000e0000 */
[----:B------:R-:W2:Y:S01]  /*48d0*/  SHFL.BFLY PT, R107, R22, 0x1, 0x1f ;  /* 0x0c201f00166b7f89 */ /* 0x000ea200000e0000 */
[----:B-1----:R-:W-:Y:S02]  /*48e0*/  FMNMX R104, R21, R18, !PT ;  /* 0x0000001215687209 */ /* 0x002fe40007800000 */
[----:B--2---:R-:W-:-:S03]  /*48f0*/  FMNMX R107, R22, R107, !PT ;  /* 0x0000006b166b7209 */ /* 0x004fc60007800000 */
[----:B------:R-:W1:Y:S04]  /*4900*/  SHFL.BFLY PT, R109, R104, 0x2, 0x1f ;  /* 0x0c401f00686d7f89 */ /* 0x000e6800000e0000 */
[----:B------:R-:W2:Y:S01]  /*4910*/  SHFL.BFLY PT, R20, R107, 0x2, 0x1f ;  /* 0x0c401f006b147f89 */ /* 0x000ea200000e0000 */
[----:B-1----:R-:W-:Y:S02]  /*4920*/  FMNMX R18, R104, R109, !PT ;  /* 0x0000006d68127209 */ /* 0x002fe40007800000 */
[----:B--2---:R-:W-:Y:S02]  /*4930*/  FMNMX R20, R107, R20, !PT ;  /* 0x000000146b147209 */ /* 0x004fe40007800000 */
[----:B------:R-:W-:Y:S02]  /*4940*/  FSETP.NEU.AND P3, PT, R18, -INF , PT ;  /* 0xff8000001200780b */ /* 0x000fe40003f6d000 */
[----:B------:R-:W-:-:S02]  /*4950*/  FSETP.NEU.AND P4, PT, R20, -INF , PT ;  /* 0xff8000001400780b */ /* 0x000fc40003f8d000 */
[----:B------:R-:W-:Y:S02]  /*4960*/  FSEL R108, R18, RZ, P3 ;  /* 0x000000ff126c7208 */ /* 0x000fe40001800000 */
[----:B------:R-:W-:-:S03]  /*4970*/  FSEL R110, R20, RZ, P4 ;  /* 0x000000ff146e7208 */ /* 0x000fc60002000000 */
[----:B------:R-:W-:Y:S02]  /*4980*/  FADD R21, -R108, R105 ;  /* 0x000000696c157221 */ /* 0x000fe40000000100 */
[----:B------:R-:W-:Y:S01]  /*4990*/  FADD R22, -R110, R23 ;  /* 0x000000176e167221 */ /* 0x000fe20000000100 */
[----:B------:R-:W-:Y:S02]  /*49a0*/  IMAD R23, R7, 0x8, R14 ;  /* 0x0000000807177824 */ /* 0x000fe400078e020e */
[----:B------:R-:W-:Y:S01]  /*49b0*/  FMUL R21, R21, UR6 ;  /* 0x0000000615157c20 */ /* 0x000fe20008400000 */
[----:B------:R-:W-:Y:S02]  /*49c0*/  VIADD R7, R7, 0x1 ;  /* 0x0000000107077836 */ /* 0x000fe40000000000 */
[----:B------:R-:W-:Y:S01]  /*49d0*/  FMUL R22, R22, UR6 ;  /* 0x0000000616167c20 */ /* 0x000fe20008400000 */
[----:B------:R-:W-:Y:S02]  /*49e0*/  PRMT R23, RZ, 0x654, R23 ;  /* 0x00000654ff177816 */ /* 0x000fe40000000017 */
[----:B------:R-:W-:-:S02]  /*49f0*/  FSETP.GEU.AND P3, PT, R21, -126, PT ;  /* 0xc2fc00001500780b */ /* 0x000fc40003f6e000 */
[----:B------:R-:W-:Y:S01]  /*4a00*/  FSETP.GEU.AND P4, PT, R22, -126, PT ;  /* 0xc2fc00001600780b */ /* 0x000fe20003f8e000 */
[----:B------:R1:W-:Y:S02]  /*4a10*/  SYNCS.ARRIVE.TRANS64.RED.A1T0 RZ, [R23+URZ], RZ ;  /* 0x000000ff17ff79a7 */ /* 0x0003e4000810043f */
[----:B-1----:R-:W-:-:S08]  /*4a20*/  SHF.L.U32 R23, R4, 0x1f, RZ ;  /* 0x0000001f04177819 */ /* 0x002fd000000006ff */
[----:B------:R-:W-:Y:S02]  /*4a30*/  @!P3 FMUL R21, R21, 0.5 ;  /* 0x3f0000001515b820 */ /* 0x000fe40000400000 */
[----:B------:R-:W-:Y:S02]  /*4a40*/  @!P4 FMUL R22, R22, 0.5 ;  /* 0x3f0000001616c820 */ /* 0x000fe40000400000 */
[----:B------:R-:W1:Y:S08]  /*4a50*/  MUFU.EX2 R106, R21 ;  /* 0x00000015006a7308 */ /* 0x000e700000000800 */
[----:B------:R-:W2:Y:S01]  /*4a60*/  MUFU.EX2 R104, R22 ;  /* 0x0000001600687308 */ /* 0x000ea20000000800 */
[----:B-1----:R-:W-:Y:S01]  /*4a70*/  @!P3 FMUL R106, R106, R106 ;  /* 0x0000006a6a6ab220 */ /* 0x002fe20000400000 */
[----:B------:R-:W-:-:S03]  /*4a80*/  ISETP.NE.AND P3, PT, R7, 0x4, PT ;  /* 0x000000040700780c */ /* 0x000fc60003f65270 */
[-C--:B------:R-:W-:Y:S01]  /*4a90*/  FMUL R88, R88, R106.reuse ;  /* 0x0000006a58587220 */ /* 0x080fe20000400000 */
[-C--:B------:R-:W-:Y:S01]  /*4aa0*/  FMUL R89, R89, R106.reuse ;  /* 0x0000006a59597220 */ /* 0x080fe20000400000 */
[-C--:B------:R-:W-:Y:S01]  /*4ab0*/  FMUL R92, R92, R106.reuse ;  /* 0x0000006a5c5c7220 */ /* 0x080fe20000400000 */
[----:B------:R-:W-:Y:S01]  /*4ac0*/  FMUL R93, R93, R106 ;  /* 0x0000006a5d5d7220 */ /* 0x000fe20000400000 */
[----:B--2---:R-:W-:Y:S01]  /*4ad0*/  @!P4 FMUL R104, R104, R104 ;  /* 0x000000686868c220 */ /* 0x004fe20000400000 */
[-C--:B------:R-:W-:Y:S01]  /*4ae0*/  FMUL R96, R96, R106.reuse ;  /* 0x0000006a60607220 */ /* 0x080fe20000400000 */
[-C--:B------:R-:W-:Y:S01]  /*4af0*/  FMUL R97, R97, R106.reuse ;  /* 0x0000006a61617220 */ /* 0x080fe20000400000 */
[-C--:B------:R-:W-:Y:S01]  /*4b00*/  FMUL R100, R100, R106.reuse ;  /* 0x0000006a64647220 */ /* 0x080fe20000400000 */
[----:B------:R-:W-:Y:S01]  /*4b10*/  FMUL R101, R101, R106 ;  /* 0x0000006a65657220 */ /* 0x000fe20000400000 */
[-C--:B------:R-:W-:Y:S01]  /*4b20*/  FMUL R90, R90, R104.reuse ;  /* 0x000000685a5a7220 */ /* 0x080fe20000400000 */
[-C--:B------:R-:W-:Y:S01]  /*4b30*/  FMUL R91, R91, R104.reuse ;  /* 0x000000685b5b7220 */ /* 0x080fe20000400000 */
[-C--:B------:R-:W-:Y:S01]  /*4b40*/  FMUL R94, R94, R104.reuse ;  /* 0x000000685e5e7220 */ /* 0x080fe20000400000 */
[-C--:B------:R-:W-:Y:S01]  /*4b50*/  FMUL R95, R95, R104.reuse ;  /* 0x000000685f5f7220 */ /* 0x080fe20000400000 */
[-C--:B------:R-:W-:Y:S01]  /*4b60*/  FMUL R98, R98, R104.reuse ;  /* 0x0000006862627220 */ /* 0x080fe20000400000 */
[-C--:B------:R-:W-:Y:S01]  /*4b70*/  FMUL R99, R99, R104.reuse ;  /* 0x0000006863637220 */ /* 0x080fe20000400000 */
[-C--:B------:R-:W-:Y:S01]  /*4b80*/  FMUL R102, R102, R104.reuse ;  /* 0x0000006866667220 */ /* 0x080fe20000400000 */
[----:B------:R-:W-:-:S07]  /*4b90*/  FMUL R103, R103, R104 ;  /* 0x0000006867677220 */ /* 0x000fce0000400000 */
.L_x_30:
[----:B-1----:R1:W2:Y:S02]  /*4ba0*/  SYNCS.PHASECHK.TRANS64.TRYWAIT P4, [R112+URZ+0x9000], R23 ;  /* 0x00900017700075a7 */ /* 0x0022a4000808017f */
[----:B--2---:R-:W-:Y:S05]  /*4bb0*/  @!P4 NANOSLEEP.SYNCS 0x989680 ;  /* 0x009896800000c95d */ /* 0x004fea0003900000 */
[----:B------:R-:W2:Y:S02]  /*4bc0*/  @!P4 SYNCS.PHASECHK.TRANS64 P4, [R112+URZ+0x9000], R23 ;  /* 0x009000177000c5a7 */ /* 0x000ea4000808007f */
[----:B--2---:R-:W-:Y:S05]  /*4bd0*/  @!P4 BRA `(.L_x_30) ;  /* 0xfffffffc00f0c947 */ /* 0x004fea000383ffff */
[----:B------:R-:W-:Y:S01]  /*4be0*/  ULDC UR7, c[0x0][0x604] ;  /* 0x0001810000077ab9 */ /* 0x000fe20000000800 */
[----:B------:R-:W-:Y:S01]  /*4bf0*/  R2UR UR6, R17 ;  /* 0x00000000110672ca */ /* 0x000fe200000e0000 */
[----:B------:R-:W-:Y:S01]  /*4c00*/  FMUL R22, R108, UR7 ;  /* 0x000000076c167c20 */ /* 0x000fe20008400000 */
[----:B------:R-:W-:Y:S01]  /*4c10*/  FMUL R21, R110, UR7 ;  /* 0x000000076e157c20 */ /* 0x000fe20008400000 */
[----:B------:R-:W-:Y:S01]  /*4c20*/  UMOV UR11, 0x80000020 ;  /* 0x80000020000b7882 */ /* 0x000fe20000000000 */
[----:B------:R-:W-:Y:S01]  /*4c30*/  SEL R7, R7, RZ, P3 ;  /* 0x000000ff07077207 */ /* 0x000fe20001800000 */
[--C-:B------:R-:W-:Y:S01]  /*4c40*/  FFMA R24, R24, UR7, -R22.reuse ;  /* 0x0000000718187c23 */ /* 0x100fe20008000816 */
[--C-:B------:R-:W-:Y:S01]  /*4c50*/  FFMA R25, R25, UR7, -R22.reuse ;  /* 0x0000000719197c23 */ /* 0x100fe20008000816 */
[--C-:B------:R-:W-:Y:S01]  /*4c60*/  FFMA R28, R28, UR7, -R22.reuse ;  /* 0x000000071c1c7c23 */ /* 0x100fe20008000816 */
[--C-:B------:R-:W-:Y:S01]  /*4c70*/  FFMA R29, R29, UR7, -R22.reuse ;  /* 0x000000071d1d7c23 */ /* 0x100fe20008000816 */
[--C-:B------:R-:W-:Y:S01]  /*4c80*/  FFMA R26, R26, UR7, -R21.reuse ;  /* 0x000000071a1a7c23 */ /* 0x100fe20008000815 */
[----:B------:R-:W-:Y:S01]  /*4c90*/  FSETP.GEU.AND P6, PT, R24, -126, PT ;  /* 0xc2fc00001800780b */ /* 0x000fe20003fce000 */
[--C-:B------:R-:W-:Y:S01]  /*4ca0*/  FFMA R27, R27, UR7, -R21.reuse ;  /* 0x000000071b1b7c23 */ /* 0x100fe20008000815 */
[----:B------:R-:W-:Y:S01]  /*4cb0*/  FSETP.GEU.AND P5, PT, R25, -126, PT ;  /* 0xc2fc00001900780b */ /* 0x000fe20003fae000 */
[--C-:B------:R-:W-:Y:S01]  /*4cc0*/  FFMA R30, R30, UR7, -R21.reuse ;  /* 0x000000071e1e7c23 */ /* 0x100fe20008000815 */
[----:B------:R-:W-:Y:S01]  /*4cd0*/  FSETP.GEU.AND P4, PT, R28, -126, PT ;  /* 0xc2fc00001c00780b */ /* 0x000fe20003f8e000 */
[--C-:B------:R-:W-:Y:S01]  /*4ce0*/  FFMA R31, R31, UR7, -R21.reuse ;  /* 0x000000071f1f7c23 */ /* 0x100fe20008000815 */
[--C-:B------:R-:W-:Y:S01]  /*4cf0*/  FFMA R32, R32, UR7, -R22.reuse ;  /* 0x0000000720207c23 */ /* 0x100fe20008000816 */
[--C-:B------:R-:W-:Y:S01]  /*4d00*/  FFMA R33, R33, UR7, -R22.reuse ;  /* 0x0000000721217c23 */ /* 0x100fe20008000816 */
[--C-:B------:R-:W-:Y:S01]  /*4d10*/  FFMA R36, R36, UR7, -R22.reuse ;  /* 0x0000000724247c23 */ /* 0x100fe20008000816 */
[--C-:B------:R-:W-:Y:S01]  /*4d20*/  FFMA R37, R37, UR7, -R22.reuse ;  /* 0x0000000725257c23 */ /* 0x100fe20008000816 */
[--C-:B------:R-:W-:Y:S01]  /*4d30*/  FFMA R34, R34, UR7, -R21.reuse ;  /* 0x0000000722227c23 */ /* 0x100fe20008000815 */
[--C-:B------:R-:W-:Y:S01]  /*4d40*/  FFMA R35, R35, UR7, -R21.reuse ;  /* 0x0000000723237c23 */ /* 0x100fe20008000815 */
[--C-:B------:R-:W-:Y:S01]  /*4d50*/  FFMA R38, R38, UR7, -R21.reuse ;  /* 0x0000000726267c23 */ /* 0x100fe20008000815 */
[----:B------:R-:W-:Y:S01]  /*4d60*/  @!P6 FMUL R24, R24, 0.5 ;  /* 0x3f0000001818e820 */ /* 0x000fe20000400000 */
[--C-:B------:R-:W-:Y:S01]  /*4d70*/  FFMA R39, R39, UR7, -R21.reuse ;  /* 0x0000000727277c23 */ /* 0x100fe20008000815 */
[----:B------:R-:W-:Y:S01]  /*4d80*/  @!P5 FMUL R25, R25, 0.5 ;  /* 0x3f0000001919d820 */ /* 0x000fe20000400000 */
[--C-:B------:R-:W-:Y:S01]  /*4d90*/  FFMA R40, R40, UR7, -R22.reuse ;  /* 0x0000000728287c23 */ /* 0x100fe20008000816 */
[----:B-1----:R1:W2:Y:S01]  /*4da0*/  MUFU.EX2 R23, R24 ;  /* 0x0000001800177308 */ /* 0x0022a20000000800 */
[----:B------:R-:W-:Y:S01]  /*4db0*/  @!P4 FMUL R28, R28, 0.5 ;  /* 0x3f0000001c1cc820 */ /* 0x000fe20000400000 */
[--C-:B------:R-:W-:Y:S01]  /*4dc0*/  FFMA R41, R41, UR7, -R22.reuse ;  /* 0x0000000729297c23 */ /* 0x100fe20008000816 */
[--C-:B------:R-:W-:Y:S01]  /*4dd0*/  FFMA R44, R44, UR7, -R22.reuse ;  /* 0x000000072c2c7c23 */ /* 0x100fe20008000816 */
[--C-:B------:R-:W-:Y:S01]  /*4de0*/  FFMA R45, R45, UR7, -R22.reuse ;  /* 0x000000072d2d7c23 */ /* 0x100fe20008000816 */
[--C-:B------:R-:W-:Y:S01]  /*4df0*/  FFMA R42, R42, UR7, -R21.reuse ;  /* 0x000000072a2a7c23 */ /* 0x100fe20008000815 */
[--C-:B------:R-:W-:Y:S01]  /*4e00*/  FFMA R43, R43, UR7, -R21.reuse ;  /* 0x000000072b2b7c23 */ /* 0x100fe20008000815 */
[--C-:B------:R-:W-:Y:S01]  /*4e10*/  FFMA R46, R46, UR7, -R21.reuse ;  /* 0x000000072e2e7c23 */ /* 0x100fe20008000815 */
[----:B------:R3:W4:Y:S01]  /*4e20*/  MUFU.EX2 R108, R25 ;  /* 0x00000019006c7308 */ /* 0x0007220000000800 */
[--C-:B------:R-:W-:Y:S01]  /*4e30*/  FFMA R47, R47, UR7, -R21.reuse ;  /* 0x000000072f2f7c23 */ /* 0x100fe20008000815 */
[--C-:B-1----:R-:W-:Y:S01]  /*4e40*/  FFMA R24, R48, UR7, -R22.reuse ;  /* 0x0000000730187c23 */ /* 0x102fe20008000816 */
[--C-:B------:R-:W-:Y:S01]  /*4e50*/  FFMA R49, R49, UR7, -R22.reuse ;  /* 0x0000000731317c23 */ /* 0x100fe20008000816 */
[--C-:B------:R-:W-:Y:S01]  /*4e60*/  FFMA R50, R50, UR7, -R21.reuse ;  /* 0x0000000732327c23 */ /* 0x100fe20008000815 */
[--C-:B------:R-:W-:Y:S01]  /*4e70*/  FFMA R51, R51, UR7, -R21.reuse ;  /* 0x0000000733337c23 */ /* 0x100fe20008000815 */
[----:B------:R-:W-:Y:S01]  /*4e80*/  ULEA UR6, UR6, UR14, 0x9 ;  /* 0x0000000e06067291 */ /* 0x000fe2000f8e483f */
[--C-:B------:R-:W-:Y:S01]  /*4e90*/  FFMA R60, R60, UR7, -R22.reuse ;  /* 0x000000073c3c7c23 */ /* 0x100fe20008000816 */
[----:B------:R1:W5:Y:S01]  /*4ea0*/  MUFU.EX2 R105, R28 ;  /* 0x0000001c00697308 */ /* 0x0003620000000800 */
[----:B--2---:R-:W-:Y:S01]  /*4eb0*/  @!P6 FMUL R23, R23, R23 ;  /* 0x000000171717e220 */ /* 0x004fe20000400000 */
[----:B------:R-:W-:Y:S01]  /*4ec0*/  FSETP.GEU.AND P6, PT, R29, -126, PT ;  /* 0xc2fc00001d00780b */ /* 0x000fe20003fce000 */
[--C-:B---3--:R-:W-:Y:S01]  /*4ed0*/  FFMA R25, R52, UR7, -R22.reuse ;  /* 0x0000000734197c23 */ /* 0x108fe20008000816 */
[----:B------:R-:W-:Y:S01]  /*4ee0*/  UIADD3 UR8, UR6, 0x40, URZ ;  /* 0x0000004006087890 */ /* 0x000fe2000fffe03f */
[--C-:B------:R-:W-:Y:S01]  /*4ef0*/  FFMA R59, R59, UR7, -R21.reuse ;  /* 0x000000073b3b7c23 */ /* 0x100fe20008000815 */
[----:B------:R-:W-:Y:S01]  /*4f00*/  UMOV UR10, UR6 ;  /* 0x00000006000a7c82 */ /* 0x000fe20008000000 */
[--C-:B------:R-:W-:Y:S01]  /*4f10*/  FFMA R68, R68, UR7, -R22.reuse ;  /* 0x0000000744447c23 */ /* 0x100fe20008000816 */
[--C-:B------:R-:W-:Y:S01]  /*4f20*/  FFMA R64, R64, UR7, -R22.reuse ;  /* 0x0000000740407c23 */ /* 0x100fe20008000816 */
[----:B----4-:R-:W-:Y:S01]  /*4f30*/  @!P5 FMUL R108, R108, R108 ;  /* 0x0000006c6c6cd220 */ /* 0x010fe20000400000 */
[----:B------:R-:W-:Y:S01]  /*4f40*/  FSETP.GEU.AND P5, PT, R26, -126, PT ;  /* 0xc2fc00001a00780b */ /* 0x000fe20003fae000 */
[--C-:B-1----:R-:W-:Y:S01]  /*4f50*/  FFMA R28, R61, UR7, -R22.reuse ;  /* 0x000000073d1c7c23 */ /* 0x102fe20008000816 */
[--C-:B------:R-:W-:Y:S01]  /*4f60*/  FFMA R65, R65, UR7, -R22.reuse ;  /* 0x0000000741417c23 */ /* 0x100fe20008000816 */
[--C-:B------:R-:W-:Y:S01]  /*4f70*/  FFMA R67, R67, UR7, -R21.reuse ;  /* 0x0000000743437c23 */ /* 0x100fe20008000815 */
[--C-:B------:R-:W-:Y:S01]  /*4f80*/  FFMA R66, R66, UR7, -R21.reuse ;  /* 0x0000000742427c23 */ /* 0x100fe20008000815 */
[----:B------:R-:W-:Y:S01]  /*4f90*/  @!P6 FMUL R29, R29, 0.5 ;  /* 0x3f0000001d1de820 */ /* 0x000fe20000400000 */
[--C-:B------:R-:W-:Y:S01]  /*4fa0*/  FFMA R72, R72, UR7, -R22.reuse ;  /* 0x0000000748487c23 */ /* 0x100fe20008000816 */
[----:B-----5:R-:W-:Y:S01]  /*4fb0*/  @!P4 FMUL R105, R105, R105 ;  /* 0x000000696969c220 */ /* 0x020fe20000400000 */
[----:B------:R-:W-:Y:S01]  /*4fc0*/  FSETP.GEU.AND P4, PT, R27, -126, PT ;  /* 0xc2fc00001b00780b */ /* 0x000fe20003f8e000 */
[----:B------:R1:W2:Y:S01]  /*4fd0*/  MUFU.EX2 R110, R29 ;  /* 0x0000001d006e7308 */ /* 0x0002a20000000800 */
[--C-:B------:R-:W-:Y:S01]  /*4fe0*/  FFMA R76, R76, UR7, -R22.reuse ;  /* 0x000000074c4c7c23 */ /* 0x100fe20008000816 */
[--C-:B------:R-:W-:Y:S01]  /*4ff0*/  FFMA R73, R73, UR7, -R22.reuse ;  /* 0x0000000749497c23 */ /* 0x100fe20008000816 */
[--C-:B------:R-:W-:Y:S01]  /*5000*/  FFMA R75, R75, UR7, -R21.reuse ;  /* 0x000000074b4b7c23 */ /* 0x100fe20008000815 */
[----:B------:R-:W-:Y:S01]  /*5010*/  @!P5 FMUL R26, R26, 0.5 ;  /* 0x3f0000001a1ad820 */ /* 0x000fe20000400000 */
[--C-:B------:R-:W-:Y:S01]  /*5020*/  FFMA R74, R74, UR7, -R21.reuse ;  /* 0x000000074a4a7c23 */ /* 0x100fe20008000815 */
[--C-:B------:R-:W-:Y:S01]  /*5030*/  FFMA R80, R80, UR7, -R22.reuse ;  /* 0x0000000750507c23 */ /* 0x100fe20008000816 */
[--C-:B------:R-:W-:Y:S01]  /*5040*/  FFMA R81, R81, UR7, -R22.reuse ;  /* 0x0000000751517c23 */ /* 0x100fe20008000816 */
[----:B------:R3:W4:Y:S01]  /*5050*/  MUFU.EX2 R113, R26 ;  /* 0x0000001a00717308 */ /* 0x0007220000000800 */
[--C-:B-1----:R-:W-:Y:S01]  /*5060*/  FFMA R29, R58, UR7, -R21.reuse ;  /* 0x000000073a1d7c23 */ /* 0x102fe20008000815 */
[----:B------:R-:W-:Y:S01]  /*5070*/  FFMA R79, R79, UR7, -R21 ;  /* 0x000000074f4f7c23 */ /* 0x000fe20008000815 */
[----:B------:R-:W-:Y:S01]  /*5080*/  FFMA R15, R106, R15, R23 ;  /* 0x0000000f6a0f7223 */ /* 0x000fe20000000017 */
[----:B------:R-:W-:Y:S01]  /*5090*/  @!P4 FMUL R27, R27, 0.5 ;  /* 0x3f0000001b1bc820 */ /* 0x000fe20000400000 */
[--C-:B------:R-:W-:Y:S01]  /*50a0*/  FFMA R85, R85, UR7, -R22.reuse ;  /* 0x0000000755557c23 */ /* 0x100fe20008000816 */
[--C-:B------:R-:W-:Y:S01]  /*50b0*/  FFMA R83, R83, UR7, -R21.reuse ;  /* 0x0000000753537c23 */ /* 0x100fe20008000815 */
[----:B------:R-:W-:Y:S01]  /*50c0*/  FFMA R87, R87, UR7, -R21 ;  /* 0x0000000757577c23 */ /* 0x000fe20008000815 */
[----:B------:R1:W5:Y:S01]  /*50d0*/  MUFU.EX2 R111, R27 ;  /* 0x0000001b006f7308 */ /* 0x0003620000000800 */
[----:B--2---:R-:W-:Y:S01]  /*50e0*/  @!P6 FMUL R110, R110, R110 ;  /* 0x0000006e6e6ee220 */ /* 0x004fe20000400000 */
[----:B------:R-:W-:Y:S01]  /*50f0*/  FSETP.GEU.AND P6, PT, R30, -126, PT ;  /* 0xc2fc00001e00780b */ /* 0x000fe20003fce000 */
[----:B---3--:R-:W-:Y:S01]  /*5100*/  FFMA R26, R53, UR7, -R22 ;  /* 0x00000007351a7c23 */ /* 0x008fe20008000816 */
[----:B------:R-:W-:-:S02]  /*5110*/  VIADD R17, R17, 0x1 ;  /* 0x0000000111117836 */ /* 0x000fc40000000000 */
[----:B----4-:R-:W-:Y:S01]  /*5120*/  @!P5 FMUL R113, R113, R113 ;  /* 0x000000717171d220 */ /* 0x010fe20000400000 */
[----:B------:R-:W-:Y:S01]  /*5130*/  FSETP.GEU.AND P5, PT, R31, -126, PT ;  /* 0xc2fc00001f00780b */ /* 0x000fe20003fae000 */
[----:B-1----:R-:W-:Y:S02]  /*5140*/  FFMA R27, R57, UR7, -R22 ;  /* 0x00000007391b7c23 */ /* 0x002fe40008000816 */
[----:B------:R-:W-:-:S05]  /*5150*/  FFMA R104, R104, R13, R113 ;  /* 0x0000000d68687223 */ /* 0x000fca0000000071 */
[----:B------:R-:W-:Y:S01]  /*5160*/  @!P6 FMUL R30, R30, 0.5 ;  /* 0x3f0000001e1ee820 */ /* 0x000fe20000400000 */
[----:B-----5:R-:W-:Y:S01]  /*5170*/  @!P4 FMUL R111, R111, R111 ;  /* 0x0000006f6f6fc220 */ /* 0x020fe20000400000 */
[----:B------:R-:W-:Y:S02]  /*5180*/  FSETP.GEU.AND P4, PT, R32, -126, PT ;  /* 0xc2fc00002000780b */ /* 0x000fe40003f8e000 */
[----:B------:R-:W1:Y:S01]  /*5190*/  MUFU.EX2 R114, R30 ;  /* 0x0000001e00727308 */ /* 0x000e620000000800 */
[----:B------:R-:W-:-:S07]  /*51a0*/  @!P5 FMUL R31, R31, 0.5 ;  /* 0x3f0000001f1fd820 */ /* 0x000fce0000400000 */
[----:B------:R-:W2:Y:S03]  /*51b0*/  MUFU.EX2 R107, R31 ;  /* 0x0000001f006b7308 */ /* 0x000ea60000000800 */
[----:B------:R-:W-:-:S05]  /*51c0*/  @!P4 FMUL R32, R32, 0.5 ;  /* 0x3f0000002020c820 */ /* 0x000fca0000400000 */
[----:B------:R-:W3:Y:S01]  /*51d0*/  MUFU.EX2 R109, R32 ;  /* 0x00000020006d7308 */ /* 0x000ee20000000800 */
[----:B-1----:R-:W-:Y:S01]  /*51e0*/  @!P6 FMUL R114, R114, R114 ;  /* 0x000000727272e220 */ /* 0x002fe20000400000 */
[----:B------:R-:W-:Y:S01]  /*51f0*/  FSETP.GEU.AND P6, PT, R33, -126, PT ;  /* 0xc2fc00002100780b */ /* 0x000fe20003fce000 */
[----:B--2---:R-:W-:Y:S01]  /*5200*/  @!P5 FMUL R107, R107, R107 ;  /* 0x0000006b6b6bd220 */ /* 0x004fe20000400000 */
[----:B------:R-:W-:-:S11]  /*5210*/  FSETP.GEU.AND P5, PT, R36, -126, PT ;  /* 0xc2fc00002400780b */ /* 0x000fd60003fae000 */
[----:B------:R-:W-:Y:S01]  /*5220*/  @!P6 FMUL R33, R33, 0.5 ;  /* 0x3f0000002121e820 */ /* 0x000fe20000400000 */
[----:B---3--:R-:W-:Y:S01]  /*5230*/  @!P4 FMUL R109, R109, R109 ;  /* 0x0000006d6d6dc220 */ /* 0x008fe20000400000 */
        /* <DEDUP_REMOVED lines=13> */
[----:B------:R-:W1:Y:S02]  /*5310*/  MUFU.EX2 R117, R34 ;  /* 0x0000002200757308 */ /* 0x000e640000000800 */
[----:B------:R-:W-:Y:S01]  /*5320*/  F2FP.BF16.F32.PACK_AB R30, R115, R116 ;  /* 0x00000074731e723e */ /* 0x000fe200000010ff */
[----:B------:R-:W-:-:S05]  /*5330*/  @!P5 FMUL R35, R35, 0.5 ;  /* 0x3f0000002323d820 */ /* 0x000fca0000400000 */
        /* <DEDUP_REMOVED lines=16> */
[----:B------:R-:W-:-:S04]  /*5440*/  FSETP.GEU.AND P6, PT, R44, -126, PT ;  /* 0xc2fc00002c00780b */ /* 0x000fc80003fce000 */
[----:B------:R-:W-:Y:S01]  /*5450*/  F2FP.BF16.F32.PACK_AB R31, R119, R118 ;  /* 0x00000076771f723e */ /* 0x000fe200000010ff */
[----:B--2---:R-:W-:Y:S01]  /*5460*/  @!P5 FMUL R123, R123, R123 ;  /* 0x0000007b7b7bd220 */ /* 0x004fe20000400000 */
[----:B------:R-:W-:-:S07]  /*5470*/  FSETP.GEU.AND P5, PT, R45, -126, PT ;  /* 0xc2fc00002d00780b */ /* 0x000fce0003fae000 */
        /* <DEDUP_REMOVED lines=12> */
[----:B------:R-:W-:-:S04]  /*5540*/  FSETP.GEU.AND P5, PT, R46, -126, PT ;  /* 0xc2fc00002e00780b */ /* 0x000fc80003fae000 */
[----:B------:R-:W-:-:S07]  /*5550*/  F2FP.BF16.F32.PACK_AB R34, R121, R124 ;  /* 0x0000007c7922723e */ /* 0x000fce00000010ff */
        /* <DEDUP_REMOVED lines=16> */
[----:B------:R1:W2:Y:S02]  /*5660*/  MUFU.EX2 R126, R24 ;  /* 0x00000018007e7308 */ /* 0x0002a40000000800 */
[----:B------:R-:W-:Y:S01]  /*5670*/  F2FP.BF16.F32.PACK_AB R35, R125, R48 ;  /* 0x000000307d23723e */ /* 0x000fe200000010ff */
[----:B------:R-:W-:-:S05]  /*5680*/  @!P5 FMUL R49, R49, 0.5 ;  /* 0x3f0000003131d820 */ /* 0x000fca0000400000 */
[----:B------:R-:W3:Y:S01]  /*5690*/  MUFU.EX2 R53, R49 ;  /* 0x0000003100357308 */ /* 0x000ee20000000800 */
[----:B-1----:R-:W-:Y:S02]  /*56a0*/  FFMA R24, R54, UR7, -R21 ;  /* 0x0000000736187c23 */ /* 0x002fe40008000815 */
[----:B------:R-:W-:-:S05]  /*56b0*/  @!P4 FMUL R25, R25, 0.5 ;  /* 0x3f0000001919c820 */ /* 0x000fca0000400000 */
[----:B------:R1:W4:Y:S01]  /*56c0*/  MUFU.EX2 R52, R25 ;  /* 0x0000001900347308 */ /* 0x0003220000000800 */
[----:B--2---:R-:W-:Y:S01]  /*56d0*/  @!P6 FMUL R126, R126, R126 ;  /* 0x0000007e7e7ee220 */ /* 0x004fe20000400000 */
[----:B------:R-:W-:Y:S01]  /*56e0*/  FSETP.GEU.AND P6, PT, R26, -126, PT ;  /* 0xc2fc00001a00780b */ /* 0x000fe20003fce000 */
[----:B---3--:R-:W-:Y:S01]  /*56f0*/  @!P5 FMUL R53, R53, R53 ;  /* 0x000000353535d220 */ /* 0x008fe20000400000 */
[----:B------:R-:W-:Y:S01]  /*5700*/  FSETP.GEU.AND P5, PT, R50, -126, PT ;  /* 0xc2fc00003200780b */ /* 0x000fe20003fae000 */
[----:B-1----:R-:W-:-:S03]  /*5710*/  FFMA R25, R55, UR7, -R21 ;  /* 0x0000000737197c23 */ /* 0x002fc60008000815 */
[----:B------:R-:W-:-:S07]  /*5720*/  F2FP.BF16.F32.PACK_AB R36, R53, R126 ;  /* 0x0000007e3524723e */ /* 0x000fce00000010ff */
[----:B------:R-:W-:Y:S01]  /*5730*/  @!P6 FMUL R26, R26, 0.5 ;  /* 0x3f0000001a1ae820 */ /* 0x000fe20000400000 */
[----:B----4-:R-:W-:Y:S01]  /*5740*/  @!P4 FMUL R52, R52, R52 ;  /* 0x000000343434c220 */ /* 0x010fe20000400000 */
[----:B------:R-:W-:Y:S02]  /*5750*/  FSETP.GEU.AND P4, PT, R51, -126, PT ;  /* 0xc2fc00003300780b */ /* 0x000fe40003f8e000 */
[----:B------:R1:W2:Y:S01]  /*5760*/  MUFU.EX2 R129, R26 ;  /* 0x0000001a00817308 */ /* 0x0002a20000000800 */
[----:B------:R-:W-:-:S07]  /*5770*/  @!P5 FMUL R50, R50, 0.5 ;  /* 0x3f0000003232d820 */ /* 0x000fce0000400000 */
[----:B------:R-:W3:Y:S01]  /*5780*/  MUFU.EX2 R131, R50 ;  /* 0x0000003200837308 */ /* 0x000ee20000000800 */
[----:B-1----:R-:W-:Y:S02]  /*5790*/  FFMA R26, R56, UR7, -R22 ;  /* 0x00000007381a7c23 */ /* 0x002fe40008000816 */
[----:B------:R-:W-:-:S05]  /*57a0*/  @!P4 FMUL R51, R51, 0.5 ;  /* 0x3f0000003333c820 */ /* 0x000fca0000400000 */
[----:B------:R-:W1:Y:S01]  /*57b0*/  MUFU.EX2 R54, R51 ;  /* 0x0000003300367308 */ /* 0x000e620000000800 */
[----:B--2---:R-:W-:Y:S01]  /*57c0*/  @!P6 FMUL R129, R129, R129 ;  /* 0x000000818181e220 */ /* 0x004fe20000400000 */
[----:B------:R-:W-:-:S04]  /*57d0*/  FSETP.GEU.AND P6, PT, R24, -126, PT ;  /* 0xc2fc00001800780b */ /* 0x000fc80003fce000 */
[----:B------:R-:W-:Y:S01]  /*57e0*/  F2FP.BF16.F32.PACK_AB R38, R129, R52 ;  /* 0x000000348126723e */ /* 0x000fe200000010ff */
[----:B---3--:R-:W-:Y:S01]  /*57f0*/  @!P5 FMUL R131, R131, R131 ;  /* 0x000000838383d220 */ /* 0x008fe20000400000 */
[----:B------:R-:W-:-:S07]  /*5800*/  FSETP.GEU.AND P5, PT, R25, -126, PT ;  /* 0xc2fc00001900780b */ /* 0x000fce0003fae000 */
[----:B------:R-:W-:Y:S01]  /*5810*/  @!P6 FMUL R24, R24, 0.5 ;  /* 0x3f0000001818e820 */ /* 0x000fe20000400000 */
[----:B-1----:R-:W-:Y:S01]  /*5820*/  @!P4 FMUL R54, R54, R54 ;  /* 0x000000363636c220 */ /* 0x002fe20000400000 */
[----:B------:R-:W-:Y:S02]  /*5830*/  FSETP.GEU.AND P4, PT, R26, -126, PT ;  /* 0xc2fc00001a00780b */ /* 0x000fe40003f8e000 */
[----:B------:R1:W2:Y:S02]  /*5840*/  MUFU.EX2 R55, R24 ;  /* 0x0000001800377308 */ /* 0x0002a40000000800 */
[----:B------:R-:W-:Y:S01]  /*5850*/  F2FP.BF16.F32.PACK_AB R37, R54, R131 ;  /* 0x000000833625723e */ /* 0x000fe200000010ff */
[----:B------:R-:W-:-:S05]  /*5860*/  @!P5 FMUL R25, R25, 0.5 ;  /* 0x3f0000001919d820 */ /* 0x000fca0000400000 */
[----:B------:R3:W4:Y:S01]  /*5870*/  MUFU.EX2 R130, R25 ;  /* 0x0000001900827308 */ /* 0x0007220000000800 */
[----:B-1----:R-:W-:Y:S01]  /*5880*/  F2FP.BF16.F32.PACK_AB R24, R108, R23 ;  /* 0x000000176c18723e */ /* 0x002fe200000010ff */
[----:B------:R-:W-:Y:S01]  /*5890*/  FADD R108, R15, R108 ;  /* 0x0000006c0f6c7221 */ /* 0x000fe20000000000 */
[----:B------:R-:W-:Y:S01]  /*58a0*/  FFMA R23, R84, UR7, -R22 ;  /* 0x0000000754177c23 */ /* 0x000fe20008000816 */
[----:B------:R-:W-:-:S04]  /*58b0*/  @!P4 FMUL R26, R26, 0.5 ;  /* 0x3f0000001a1ac820 */ /* 0x000fc80000400000 */
[----:B------:R1:W5:Y:S01]  /*58c0*/  MUFU.EX2 R56, R26 ;  /* 0x0000001a00387308 */ /* 0x0003620000000800 */
[----:B--2---:R-:W-:Y:S01]  /*58d0*/  @!P6 FMUL R55, R55, R55 ;  /* 0x000000373737e220 */ /* 0x004fe20000400000 */
[----:B------:R-:W-:Y:S02]  /*58e0*/  FSETP.GEU.AND P6, PT, R27, -126, PT ;  /* 0xc2fc00001b00780b */ /* 0x000fe40003fce000 */
[----:B---3--:R-:W-:Y:S01]  /*58f0*/  F2FP.BF16.F32.PACK_AB R25, R111, R113 ;  /* 0x000000716f19723e */ /* 0x008fe200000010ff */
[----:B------:R-:W-:Y:S01]  /*5900*/  FADD R111, R104, R111 ;  /* 0x0000006f686f7221 */ /* 0x000fe20000000000 */
[----:B-1----:R-:W-:Y:S01]  /*5910*/  F2FP.BF16.F32.PACK_AB R26, R110, R105 ;  /* 0x000000696e1a723e */ /* 0x002fe200000010ff */
[----:B----4-:R-:W-:Y:S01]  /*5920*/  @!P5 FMUL R130, R130, R130 ;  /* 0x000000828282d220 */ /* 0x010fe20000400000 */
[----:B------:R-:W-:Y:S01]  /*5930*/  FSETP.GEU.AND P5, PT, R60, -126, PT ;  /* 0xc2fc00003c00780b */ /* 0x000fe20003fae000 */
[----:B------:R-:W-:-:S06]  /*5940*/  FADD R105, R108, R105 ;  /* 0x000000696c697221 */ /* 0x000fcc0000000000 */
[----:B------:R-:W-:Y:S01]  /*5950*/  @!P6 FMUL R27, R27, 0.5 ;  /* 0x3f0000001b1be820 */ /* 0x000fe20000400000 */
[----:B------:R-:W-:Y:S01]  /*5960*/  F2FP.BF16.F32.PACK_AB R39, R130, R55 ;  /* 0x000000378227723e */ /* 0x000fe200000010ff */
[----:B-----5:R-:W-:Y:S01]  /*5970*/  @!P4 FMUL R56, R56, R56 ;  /* 0x000000383838c220 */ /* 0x020fe20000400000 */
[----:B------:R-:W-:Y:S01]  /*5980*/  FSETP.GEU.AND P4, PT, R28, -126, PT ;  /* 0xc2fc00001c00780b */ /* 0x000fe20003f8e000 */
[----:B------:R1:W2:Y:S01]  /*5990*/  MUFU.EX2 R57, R27 ;  /* 0x0000001b00397308 */ /* 0x0002a20000000800 */
[----:B------:R-:W-:Y:S01]  /*59a0*/  FADD R110, R105, R110 ;  /* 0x0000006e696e7221 */ /* 0x000fe20000000000 */
[----:B------:R-:W-:Y:S01]  /*59b0*/  @!P5 FMUL R60, R60, 0.5 ;  /* 0x3f0000003c3cd820 */ /* 0x000fe20000400000 */
[----:B-1----:R-:W-:-:S05]  /*59c0*/  F2FP.BF16.F32.PACK_AB R27, R107, R114 ;  /* 0x000000726b1b723e */ /* 0x002fca00000010ff */
[----:B------:R-:W1:Y:S01]  /*59d0*/  MUFU.EX2 R61, R60 ;  /* 0x0000003c003d7308 */ /* 0x000e620000000800 */
[----:B------:R-:W-:-:S03]  /*59e0*/  FADD R114, R111, R114 ;  /* 0x000000726f727221 */ /* 0x000fc60000000000 */
[----:B------:R-:W-:Y:S01]  /*59f0*/  @!P4 FMUL R28, R28, 0.5 ;  /* 0x3f0000001c1cc820 */ /* 0x000fe20000400000 */
[----:B------:R-:W-:Y:S01]  /*5a00*/  WARPGROUP.ARRIVE ;  /* 0x00000000000079c5 */ /* 0x000fe20000000000 */
[----:B------:R-:W-:Y:S01]  /*5a10*/  FADD R114, R114, R107 ;  /* 0x0000006b72727221 */ /* 0x000fe20000000000 */
[----:B--2---:R-:W-:Y:S01]  /*5a20*/  @!P6 FMUL R57, R57, R57 ;  /* 0x000000393939e220 */ /* 0x004fe20000400000 */
[----:B------:R-:W-:-:S03]  /*5a30*/  FSETP.GEU.AND P6, PT, R29, -126, PT ;  /* 0xc2fc00001d00780b */ /* 0x000fc60003fce000 */
[----:B------:R-:W-:Y:S01]  /*5a40*/  HGMMA.64x32x16.F32.BF16 R88, R24, gdesc[UR8].tnspB, R88, gsb0 ;  /* 0x4060000818587df0 */ /* 0x000fe20008001858 */
[----:B------:R2:W3:Y:S01]  /*5a50*/  MUFU.EX2 R58, R28 ;  /* 0x0000001c003a7308 */ /* 0x0004e20000000800 */
[----:B------:R-:W-:Y:S01]  /*5a60*/  UMOV UR10, UR8 ;  /* 0x00000008000a7c82 */ /* 0x000fe20008000000 */
[----:B------:R-:W-:Y:S01]  /*5a70*/  UMOV UR11, 0x80000020 ;  /* 0x80000020000b7882 */ /* 0x000fe20000000000 */
[----:B------:R-:W-:Y:S01]  /*5a80*/  UIADD3 UR8, UR6, 0x80, URZ ;  /* 0x0000008006087890 */ /* 0x000fe2000fffe03f */
[----:B------:R-:W-:Y:S01]  /*5a90*/  F2FP.BF16.F32.PACK_AB R40, R57, R56 ;  /* 0x000000383928723e */ /* 0x000fe200000010ff */
[----:B-1----:R-:W-:Y:S01]  /*5aa0*/  @!P5 FMUL R61, R61, R61 ;  /* 0x0000003d3d3dd220 */ /* 0x002fe20000400000 */
[----:B------:R-:W-:Y:S02]  /*5ab0*/  FSETP.GEU.AND P5, PT, R59, -126, PT ;  /* 0xc2fc00003b00780b */ /* 0x000fe40003fae000 */
[----:B--2---:R-:W-:Y:S01]  /*5ac0*/  F2FP.BF16.F32.PACK_AB R28, R112, R109 ;  /* 0x0000006d701c723e */ /* 0x004fe200000010ff */
[----:B------:R-:W-:Y:S01]  /*5ad0*/  @!P6 FMUL R29, R29, 0.5 ;  /* 0x3f0000001d1de820 */ /* 0x000fe20000400000 */
[----:B------:R-:W-:-:S04]  /*5ae0*/  FADD R109, R110, R109 ;  /* 0x0000006d6e6d7221 */ /* 0x000fc80000000000 */
[----:B------:R-:W-:Y:S01]  /*5af0*/  FADD R109, R109, R112 ;  /* 0x000000706d6d7221 */ /* 0x000fe20000000000 */
[----:B---3--:R-:W-:-:S03]  /*5b00*/  @!P4 FMUL R58, R58, R58 ;  /* 0x0000003a3a3ac220 */ /* 0x008fc60000400000 */
[----:B------:R-:W-:Y:S01]  /*5b10*/  FADD R116, R109, R116 ;  /* 0x000000746d747221 */ /* 0x000fe20000000000 */
[----:B------:R-:W-:Y:S01]  /*5b20*/  @!P5 FMUL R59, R59, 0.5 ;  /* 0x3f0000003b3bd820 */ /* 0x000fe20000400000 */
[----:B------:R-:W-:Y:S02]  /*5b30*/  F2FP.BF16.F32.PACK_AB R42, R58, R61 ;  /* 0x0000003d3a2a723e */ /* 0x000fe400000010ff */
[----:B------:R-:W-:-:S04]  /*5b40*/  FADD R116, R116, R115 ;  /* 0x0000007374747221 */ /* 0x000fc80000000000 */
[----:B------:R-:W-:-:S04]  /*5b50*/  FADD R123, R116, R123 ;  /* 0x0000007b747b7221 */ /* 0x000fc80000000000 */
[----:B------:R-:W-:-:S04]  /*5b60*/  FADD R123, R123, R122 ;  /* 0x0000007a7b7b7221 */ /* 0x000fc80000000000 */
[----:B------:R-:W-:-:S04]  /*5b70*/  FADD R124, R123, R124 ;  /* 0x0000007c7b7c7221 */ /* 0x000fc80000000000 */
[----:B------:R-:W-:-:S04]  /*5b80*/  FADD R121, R124, R121 ;  /* 0x000000797c797221 */ /* 0x000fc80000000000 */
[----:B------:R-:W-:-:S04]  /*5b90*/  FADD R126, R121, R126 ;  /* 0x0000007e797e7221 */ /* 0x000fc80000000000 */
[----:B------:R-:W-:Y:S01]  /*5ba0*/  FADD R53, R126, R53 ;  /* 0x000000357e357221 */ /* 0x000fe20000000000 */
[----:B------:R-:W-:Y:S02]  /*5bb0*/  WARPGROUP.DEPBAR.LE gsb0, 0x0 ;  /* 0x00008000000079c5 */ /* 0x000fe40000010000 */
[----:B------:R1:W2:Y:S01]  /*5bc0*/  MUFU.EX2 R24, R29 ;  /* 0x0000001d00187308 */ /* 0x0002a20000000800 */
[--C-:B------:R-:W-:Y:S01]  /*5bd0*/  FFMA R26, R63, UR7, -R21.reuse ;  /* 0x000000073f1a7c23 */ /* 0x100fe20008000815 */
[----:B------:R-:W-:Y:S01]  /*5be0*/  FFMA R25, R62, UR7, -R21 ;  /* 0x000000073e197c23 */ /* 0x000fe20008000815 */
[----:B------:R-:W-:-:S04]  /*5bf0*/  FADD R52, R53, R52 ;  /* 0x0000003435347221 */ /* 0x000fc80000000000 */
[----:B------:R-:W-:Y:S01]  /*5c00*/  FSETP.GEU.AND P4, PT, R25, -126, PT ;  /* 0xc2fc00001900780b */ /* 0x000fe20003f8e000 */
[----:B------:R-:W3:Y:S01]  /*5c10*/  MUFU.EX2 R27, R59 ;  /* 0x0000003b001b7308 */ /* 0x000ee20000000800 */
[----:B-1----:R-:W-:Y:S01]  /*5c20*/  F2FP.BF16.F32.PACK_AB R29, R120, R117 ;  /* 0x00000075781d723e */ /* 0x002fe200000010ff */
[----:B------:R-:W-:Y:S01]  /*5c30*/  FADD R117, R114, R117 ;  /* 0x0000007572757221 */ /* 0x000fe20000000000 */
[----:B------:R-:W-:Y:S02]  /*5c40*/  FADD R129, R52, R129 ;  /* 0x0000008134817221 */ /* 0x000fe40000000000 */
[----:B------:R-:W-:Y:S01]  /*5c50*/  WARPGROUP.ARRIVE ;  /* 0x00000000000079c5 */ /* 0x000fe20000000000 */
[----:B------:R-:W-:Y:S01]  /*5c60*/  FADD R117, R117, R120 ;  /* 0x0000007875757221 */ /* 0x000fe20000000000 */
[----:B------:R-:W-:Y:S01]  /*5c70*/  FADD R56, R129, R56 ;  /* 0x0000003881387221 */ /* 0x000fe20000000000 */
[----:B--2---:R-:W-:Y:S01]  /*5c80*/  @!P6 FMUL R24, R24, R24 ;  /* 0x000000181818e220 */ /* 0x004fe20000400000 */
[----:B------:R-:W-:-:S02]  /*5c90*/  FSETP.GEU.AND P6, PT, R26, -126, PT ;  /* 0xc2fc00001a00780b */ /* 0x000fc40003fce000 */
[----:B------:R-:W-:Y:S01]  /*5ca0*/  HGMMA.64x32x16.F32.BF16 R88, R28, gdesc[UR8].tnspB, R88, gsb0 ;  /* 0x406000081c587df0 */ /* 0x000fe20008001858 */
[----:B------:R-:W-:Y:S01]  /*5cb0*/  UMOV UR10, UR8 ;  /* 0x00000008000a7c82 */ /* 0x000fe20008000000 */
[----:B------:R-:W-:Y:S01]  /*5cc0*/  UMOV UR11, 0x80000020 ;  /* 0x80000020000b7882 */ /* 0x000fe20000000000 */
[----:B------:R-:W-:Y:S01]  /*5cd0*/  @!P4 FMUL R25, R25, 0.5 ;  /* 0x3f0000001919c820 */ /* 0x000fe20000400000 */
[----:B------:R-:W-:Y:S01]  /*5ce0*/  UIADD3 UR8, UR6, 0xc0, URZ ;  /* 0x000000c006087890 */ /* 0x000fe2000fffe03f */
[----:B------:R-:W-:Y:S01]  /*5cf0*/  FADD R118, R117, R118 ;  /* 0x0000007675767221 */ /* 0x000fe20000000000 */
[----:B---3--:R-:W-:Y:S01]  /*5d00*/  @!P5 FMUL R27, R27, R27 ;  /* 0x0000001b1b1bd220 */ /* 0x008fe20000400000 */
[----:B------:R-:W-:Y:S01]  /*5d10*/  FSETP.GEU.AND P5, PT, R64, -126, PT ;  /* 0xc2fc00004000780b */ /* 0x000fe20003fae000 */
[----:B------:R-:W-:Y:S01]  /*5d20*/  FADD R56, R56, R57 ;  /* 0x0000003938387221 */ /* 0x000fe20000000000 */
[----:B------:R-:W1:Y:S01]  /*5d30*/  MUFU.EX2 R25, R25 ;  /* 0x0000001900197308 */ /* 0x000e620000000800 */
[----:B------:R-:W-:Y:S01]  /*5d40*/  FADD R118, R118, R119 ;  /* 0x0000007776767221 */ /* 0x000fe20000000000 */
[----:B------:R-:W-:Y:S01]  /*5d50*/  F2FP.BF16.F32.PACK_AB R41, R27, R24 ;  /* 0x000000181b29723e */ /* 0x000fe200000010ff */
[----:B------:R-:W-:Y:S01]  /*5d60*/  @!P6 FMUL R26, R26, 0.5 ;  /* 0x3f0000001a1ae820 */ /* 0x000fe20000400000 */
[----:B------:R-:W-:Y:S01]  /*5d70*/  FADD R61, R56, R61 ;  /* 0x0000003d383d7221 */ /* 0x000fe20000000000 */
[----:B------:R-:W-:-:S03]  /*5d80*/  FADD R127, R118, R127 ;  /* 0x0000007f767f7221 */ /* 0x000fc60000000000 */
[----:B------:R-:W-:Y:S01]  /*5d90*/  FADD R58, R61, R58 ;  /* 0x0000003a3d3a7221 */ /* 0x000fe20000000000 */
[----:B------:R-:W2:Y:S01]  /*5da0*/  MUFU.EX2 R26, R26 ;  /* 0x0000001a001a7308 */ /* 0x000ea20000000800 */
[----:B------:R-:W-:Y:S01]  /*5db0*/  FADD R127, R127, R128 ;  /* 0x000000807f7f7221 */ /* 0x000fe20000000000 */
[----:B------:R-:W-:Y:S01]  /*5dc0*/  @!P5 FMUL R64, R64, 0.5 ;  /* 0x3f0000004040d820 */ /* 0x000fe20000400000 */
[----:B-1----:R-:W-:Y:S01]  /*5dd0*/  @!P4 FMUL R25, R25, R25 ;  /* 0x000000191919c220 */ /* 0x002fe20000400000 */
[----:B------:R-:W-:Y:S01]  /*5de0*/  FSETP.GEU.AND P4, PT, R65, -126, PT ;  /* 0xc2fc00004100780b */ /* 0x000fe20003f8e000 */
[----:B--2---:R-:W-:Y:S01]  /*5df0*/  @!P6 FMUL R26, R26, R26 ;  /* 0x0000001a1a1ae220 */ /* 0x004fe20000400000 */
[----:B------:R-:W-:-:S11]  /*5e00*/  FSETP.GEU.AND P6, PT, R68, -126, PT ;  /* 0xc2fc00004400780b */ /* 0x000fd60003fce000 */
[----:B------:R-:W-:Y:S01]  /*5e10*/  @!P4 FMUL R65, R65, 0.5 ;  /* 0x3f0000004141c820 */ /* 0x000fe20000400000 */
[----:B------:R-:W-:Y:S01]  /*5e20*/  F2FP.BF16.F32.PACK_AB R43, R26, R25 ;  /* 0x000000191a2b723e */ /* 0x000fe200000010ff */
[----:B------:R-:W-:Y:S01]  /*5e30*/  @!P6 FMUL R68, R68, 0.5 ;  /* 0x3f0000004444e820 */ /* 0x000fe20000400000 */
[----:B------:R-:W-:Y:S02]  /*5e40*/  WARPGROUP.DEPBAR.LE gsb0, 0x0 ;  /* 0x00008000000079c5 */ /* 0x000fe40000010000 */
[----:B------:R-:W-:Y:S01]  /*5e50*/  WARPGROUP.ARRIVE ;  /* 0x00000000000079c5 */ /* 0x000fe20000000000 */
[----:B------:R-:W1:Y:S01]  /*5e60*/  MUFU.EX2 R28, R68 ;  /* 0x00000044001c7308 */ /* 0x000e620000000800 */
[----:B------:R-:W-:-:S04]  /*5e70*/  FFMA R29, R69, UR7, -R22 ;  /* 0x00000007451d7c23 */ /* 0x000fc80008000816 */
[----:B------:R-:W-:Y:S01]  /*5e80*/  HGMMA.64x32x16.F32.BF16 R88, R32, gdesc[UR8].tnspB, R88, gsb0 ;  /* 0x4060000820587df0 */ /* 0x000fe20008001858 */
[----:B------:R-:W-:Y:S01]  /*5e90*/  UMOV UR10, UR8 ;  /* 0x00000008000a7c82 */ /* 0x000fe20008000000 */
[----:B------:R-:W-:Y:S01]  /*5ea0*/  UMOV UR11, 0x80000020 ;  /* 0x80000020000b7882 */ /* 0x000fe20000000000 */
[----:B------:R-:W2:Y:S01]  /*5eb0*/  MUFU.EX2 R31, R64 ;  /* 0x00000040001f7308 */ /* 0x000ea20000000800 */
[----:B------:R-:W-:-:S07]  /*5ec0*/  UIADD3 UR8, UR6, 0x100, URZ ;  /* 0x0000010006087890 */ /* 0x000fce000fffe03f */
[----:B------:R-:W3:Y:S01]  /*5ed0*/  MUFU.EX2 R30, R65 ;  /* 0x00000041001e7308 */ /* 0x000ee20000000800 */
[----:B-1----:R-:W-:Y:S01]  /*5ee0*/  @!P6 FMUL R28, R28, R28 ;  /* 0x0000001c1c1ce220 */ /* 0x002fe20000400000 */
[----:B------:R-:W-:Y:S01]  /*5ef0*/  FSETP.GEU.AND P6, PT, R67, -126, PT ;  /* 0xc2fc00004300780b */ /* 0x000fe20003fce000 */
[----:B--2---:R-:W-:Y:S01]  /*5f00*/  @!P5 FMUL R31, R31, R31 ;  /* 0x0000001f1f1fd220 */ /* 0x004fe20000400000 */
[----:B------:R-:W-:-:S11]  /*5f10*/  FSETP.GEU.AND P5, PT, R29, -126, PT ;  /* 0xc2fc00001d00780b */ /* 0x000fd60003fae000 */
[----:B------:R-:W-:Y:S01]  /*5f20*/  @!P6 FMUL R67, R67, 0.5 ;  /* 0x3f0000004343e820 */ /* 0x000fe20000400000 */
[----:B---3--:R-:W-:Y:S01]  /*5f30*/  @!P4 FMUL R30, R30, R30 ;  /* 0x0000001e1e1ec220 */ /* 0x008fe20000400000 */
[----:B------:R-:W-:-:S04]  /*5f40*/  FSETP.GEU.AND P4, PT, R66, -126, PT ;  /* 0xc2fc00004200780b */ /* 0x000fc80003f8e000 */
[----:B------:R-:W-:Y:S01]  /*5f50*/  F2FP.BF16.F32.PACK_AB R44, R30, R31 ;  /* 0x0000001f1e2c723e */ /* 0x000fe200000010ff */
[----:B------:R-:W-:Y:S01]  /*5f60*/  @!P5 FMUL R29, R29, 0.5 ;  /* 0x3f0000001d1dd820 */ /* 0x000fe20000400000 */
[----:B------:R-:W-:-:S04]  /*5f70*/  FADD R31, R58, R31 ;  /* 0x0000001f3a1f7221 */ /* 0x000fc80000000000 */
[----:B------:R-:W-:Y:S01]  /*5f80*/  FADD R31, R31, R30 ;  /* 0x0000001e1f1f7221 */ /* 0x000fe20000000000 */
[----:B------:R-:W1:Y:S02]  /*5f90*/  MUFU.EX2 R29, R29 ;  /* 0x0000001d001d7308 */ /* 0x000e640000000800 */
[----:B------:R-:W-:Y:S01]  /*5fa0*/  @!P4 FMUL R66, R66, 0.5 ;  /* 0x3f0000004242c820 */ /* 0x000fe20000400000 */
[----:B------:R-:W-:Y:S02]  /*5fb0*/  WARPGROUP.DEPBAR.LE gsb0, 0x0 ;  /* 0x00008000000079c5 */ /* 0x000fe40000010000 */
[----:B------:R-:W-:-:S03]  /*5fc0*/  WARPGROUP.ARRIVE ;  /* 0x00000000000079c5 */ /* 0x000fc60000000000 */
[----:B------:R-:W2:Y:S01]  /*5fd0*/  MUFU.EX2 R32, R67 ;  /* 0x0000004300207308 */ /* 0x000ea20000000800 */
[--C-:B------:R-:W-:Y:S01]  /*5fe0*/  FFMA R34, R71, UR7, -R21.reuse ;  /* 0x0000000747227c23 */ /* 0x100fe20008000815 */
[----:B------:R-:W-:Y:S01]  /*5ff0*/  FFMA R33, R70, UR7, -R21 ;  /* 0x0000000746217c23 */ /* 0x000fe20008000815 */
[----:B-1----:R-:W-:Y:S01]  /*6000*/  @!P5 FMUL R29, R29, R29 ;  /* 0x0000001d1d1dd220 */ /* 0x002fe20000400000 */
[----:B------:R-:W-:Y:S01]  /*6010*/  HGMMA.64x32x16.F32.BF16 R88, R36, gdesc[UR8].tnspB, R88, gsb0 ;  /* 0x4060000824587df0 */ /* 0x000fe20008001858 */
[----:B------:R-:W-:Y:S02]  /*6020*/  UMOV UR10, UR8 ;  /* 0x00000008000a7c82 */ /* 0x000fe40008000000 */
[----:B------:R-:W-:Y:S01]  /*6030*/  FSETP.GEU.AND P5, PT, R33, -126, PT ;  /* 0xc2fc00002100780b */ /* 0x000fe20003fae000 */
[----:B------:R-:W1:Y:S01]  /*6040*/  MUFU.EX2 R35, R66 ;  /* 0x0000004200237308 */ /* 0x000e620000000800 */
[----:B------:R-:W-:Y:S01]  /*6050*/  UMOV UR11, 0x80000020 ;  /* 0x80000020000b7882 */ /* 0x000fe20000000000 */
[----:B------:R-:W-:Y:S01]  /*6060*/  F2FP.BF16.F32.PACK_AB R46, R29, R28 ;  /* 0x0000001c1d2e723e */ /* 0x000fe200000010ff */
[----:B------:R-:W-:Y:S01]  /*6070*/  UIADD3 UR8, UR6, 0x140, URZ ;  /* 0x0000014006087890 */ /* 0x000fe2000fffe03f */
[----:B------:R-:W-:-:S04]  /*6080*/  FADD R28, R31, R28 ;  /* 0x0000001c1f1c7221 */ /* 0x000fc80000000000 */
[----:B------:R-:W-:Y:S01]  /*6090*/  FADD R29, R28, R29 ;  /* 0x0000001d1c1d7221 */ /* 0x000fe20000000000 */
[----:B--2---:R-:W-:Y:S01]  /*60a0*/  @!P6 FMUL R32, R32, R32 ;  /* 0x000000202020e220 */ /* 0x004fe20000400000 */
[----:B------:R-:W-:Y:S02]  /*60b0*/  FSETP.GEU.AND P6, PT, R72, -126, PT ;  /* 0xc2fc00004800780b */ /* 0x000fe40003fce000 */
[----:B------:R-:W-:Y:S01]  /*60c0*/  @!P5 FMUL R33, R33, 0.5 ;  /* 0x3f0000002121d820 */ /* 0x000fe20000400000 */
[----:B-1----:R-:W-:Y:S01]  /*60d0*/  @!P4 FMUL R35, R35, R35 ;  /* 0x000000232323c220 */ /* 0x002fe20000400000 */
[----:B------:R-:W-:-:S04]  /*60e0*/  FSETP.GEU.AND P4, PT, R34, -126, PT ;  /* 0xc2fc00002200780b */ /* 0x000fc80003f8e000 */
[----:B------:R-:W1:Y:S01]  /*60f0*/  MUFU.EX2 R33, R33 ;  /* 0x0000002100217308 */ /* 0x000e620000000800 */
[----:B------:R-:W-:-:S04]  /*6100*/  F2FP.BF16.F32.PACK_AB R45, R32, R35 ;  /* 0x00000023202d723e */ /* 0x000fc800000010ff */
[----:B------:R-:W-:-:S04]  /*6110*/  @!P6 FMUL R72, R72, 0.5 ;  /* 0x3f0000004848e820 */ /* 0x000fc80000400000 */
[----:B------:R-:W-:Y:S01]  /*6120*/  @!P4 FMUL R34, R34, 0.5 ;  /* 0x3f0000002222c820 */ /* 0x000fe20000400000 */
[----:B-1----:R-:W-:-:S05]  /*6130*/  @!P5 FMUL R33, R33, R33 ;  /* 0x000000212121d220 */ /* 0x002fca0000400000 */
[----:B------:R-:W1:Y:S01]  /*6140*/  MUFU.EX2 R34, R34 ;  /* 0x0000002200227308 */ /* 0x000e620000000800 */
[----:B------:R-:W-:Y:S01]  /*6150*/  FSETP.GEU.AND P5, PT, R73, -126, PT ;  /* 0xc2fc00004900780b */ /* 0x000fe20003fae000 */
[----:B------:R-:W-:Y:S02]  /*6160*/  WARPGROUP.DEPBAR.LE gsb0, 0x0 ;  /* 0x00008000000079c5 */ /* 0x000fe40000010000 */
[----:B------:R-:W-:-:S04]  /*6170*/  WARPGROUP.ARRIVE ;  /* 0x00000000000079c5 */ /* 0x000fc80000000000 */
[----:B------:R-:W2:Y:S01]  /*6180*/  MUFU.EX2 R36, R72 ;  /* 0x0000004800247308 */ /* 0x000ea20000000800 */
[----:B------:R-:W-:-:S05]  /*6190*/  FFMA R38, R77, UR7, -R22 ;  /* 0x000000074d267c23 */ /* 0x000fca0008000816 */
[----:B------:R-:W-:Y:S01]  /*61a0*/  @!P5 FMUL R73, R73, 0.5 ;  /* 0x3f0000004949d820 */ /* 0x000fe20000400000 */
[----:B-1----:R-:W-:Y:S01]  /*61b0*/  @!P4 FMUL R34, R34, R34 ;  /* 0x000000222222c220 */ /* 0x002fe20000400000 */
[----:B------:R-:W-:Y:S01]  /*61c0*/  HGMMA.64x32x16.F32.BF16 R88, R40, gdesc[UR8].tnspB, R88, gsb0 ;  /* 0x4060000828587df0 */ /* 0x000fe20008001858 */
[----:B------:R-:W-:Y:S01]  /*61d0*/  FSETP.GEU.AND P4, PT, R76, -126, PT ;  /* 0xc2fc00004c00780b */ /* 0x000fe20003f8e000 */
[----:B------:R-:W-:Y:S01]  /*61e0*/  UMOV UR10, UR8 ;  /* 0x00000008000a7c82 */ /* 0x000fe20008000000 */
[----:B------:R-:W1:Y:S01]  /*61f0*/  MUFU.EX2 R39, R73 ;  /* 0x0000004900277308 */ /* 0x000e620000000800 */
[----:B------:R-:W-:Y:S01]  /*6200*/  F2FP.BF16.F32.PACK_AB R47, R34, R33 ;  /* 0x00000021222f723e */ /* 0x000fe200000010ff */
[----:B------:R-:W-:Y:S01]  /*6210*/  UMOV UR11, 0x80000020 ;  /* 0x80000020000b7882 */ /* 0x000fe20000000000 */
[----:B------:R-:W-:Y:S02]  /*6220*/  UIADD3 UR8, UR6, 0x180, URZ ;  /* 0x0000018006087890 */ /* 0x000fe4000fffe03f */
[----:B------:R-:W-:Y:S01]  /*6230*/  UIADD3 UR6, UR6, 0x1c0, URZ ;  /* 0x000001c006067890 */ /* 0x000fe2000fffe03f */
[----:B--2---:R-:W-:Y:S01]  /*6240*/  @!P6 FMUL R36, R36, R36 ;  /* 0x000000242424e220 */ /* 0x004fe20000400000 */
[----:B------:R-:W-:-:S04]  /*6250*/  FSETP.GEU.AND P6, PT, R38, -126, PT ;  /* 0xc2fc00002600780b */ /* 0x000fc80003fce000 */
[----:B------:R-:W-:-:S04]  /*6260*/  @!P4 FMUL R76, R76, 0.5 ;  /* 0x3f0000004c4cc820 */ /* 0x000fc80000400000 */
[----:B------:R-:W2:Y:S01]  /*6270*/  MUFU.EX2 R37, R76 ;  /* 0x0000004c00257308 */ /* 0x000ea20000000800 */
[----:B-1----:R-:W-:Y:S01]  /*6280*/  @!P5 FMUL R39, R39, R39 ;  /* 0x000000272727d220 */ /* 0x002fe20000400000 */
[----:B------:R-:W-:-:S03]  /*6290*/  FSETP.GEU.AND P5, PT, R74, -126, PT ;  /* 0xc2fc00004a00780b */ /* 0x000fc60003fae000 */
[----:B------:R-:W-:-:S06]  /*62a0*/  @!P6 FMUL R38, R38, 0.5 ;  /* 0x3f0000002626e820 */ /* 0x000fcc0000400000 */
[----:B------:R-:W1:Y:S04]  /*62b0*/  MUFU.EX2 R38, R38 ;  /* 0x0000002600267308 */ /* 0x000e680000000800 */
[----:B------:R-:W-:Y:S01]  /*62c0*/  @!P5 FMUL R74, R74, 0.5 ;  /* 0x3f0000004a4ad820 */ /* 0x000fe20000400000 */
[----:B--2---:R-:W-:Y:S01]  /*62d0*/  @!P4 FMUL R37, R37, R37 ;  /* 0x000000252525c220 */ /* 0x004fe20000400000 */
[----:B------:R-:W-:Y:S01]  /*62e0*/  FSETP.GEU.AND P4, PT, R75, -126, PT ;  /* 0xc2fc00004b00780b */ /* 0x000fe20003f8e000 */
[----:B-1----:R-:W-:Y:S01]  /*62f0*/  @!P6 FMUL R38, R38, R38 ;  /* 0x000000262626e220 */ /* 0x002fe20000400000 */
[----:B------:R-:W-:Y:S02]  /*6300*/  WARPGROUP.DEPBAR.LE gsb0, 0x0 ;  /* 0x00008000000079c5 */ /* 0x000fe40000010000 */
[----:B------:R-:W-:Y:S01]  /*6310*/  FFMA R42, R78, UR7, -R21 ;  /* 0x000000074e2a7c23 */ /* 0x000fe20008000815 */
[----:B------:R-:W-:-:S08]  /*6320*/  WARPGROUP.ARRIVE ;  /* 0x00000000000079c5 */ /* 0x000fd00000000000 */
[----:B------:R-:W-:Y:S01]  /*6330*/  @!P4 FMUL R75, R75, 0.5 ;  /* 0x3f0000004b4bc820 */ /* 0x000fe20000400000 */
[----:B------:R-:W1:Y:S01]  /*6340*/  MUFU.EX2 R40, R74 ;  /* 0x0000004a00287308 */ /* 0x000e620000000800 */
[--C-:B------:R-:W-:Y:S01]  /*6350*/  FFMA R43, R82, UR7, -R21.reuse ;  /* 0x00000007522b7c23 */ /* 0x100fe20008000815 */
[----:B------:R-:W-:Y:S01]  /*6360*/  FSETP.GEU.AND P6, PT, R42, -126, PT ;  /* 0xc2fc00002a00780b */ /* 0x000fe20003fce000 */
[----:B------:R-:W-:Y:S01]  /*6370*/  FFMA R21, R86, UR7, -R21 ;  /* 0x0000000756157c23 */ /* 0x000fe20008000815 */
[----:B------:R-:W-:Y:S01]  /*6380*/  HGMMA.64x32x16.F32.BF16 R88, R44, gdesc[UR8].tnspB, R88, gsb0 ;  /* 0x406000082c587df0 */ /* 0x000fe20008001858 */
[----:B------:R-:W-:Y:S01]  /*6390*/  F2FP.BF16.F32.PACK_AB R50, R38, R37 ;  /* 0x000000252632723e */ /* 0x000fe200000010ff */
[----:B------:R-:W-:Y:S01]  /*63a0*/  UMOV UR10, UR8 ;  /* 0x00000008000a7c82 */ /* 0x000fe20008000000 */
[----:B------:R-:W-:Y:S01]  /*63b0*/  UMOV UR11, 0x80000020 ;  /* 0x80000020000b7882 */ /* 0x000fe20000000000 */
[----:B------:R-:W2:Y:S01]  /*63c0*/  MUFU.EX2 R41, R75 ;  /* 0x0000004b00297308 */ /* 0x000ea20000000800 */
[----:B------:R-:W-:-:S06]  /*63d0*/  UMOV UR7, 0x80000020 ;  /* 0x8000002000077882 */ /* 0x000fcc0000000000 */
[----:B------:R-:W-:Y:S01]  /*63e0*/  @!P6 FMUL R42, R42, 0.5 ;  /* 0x3f0000002a2ae820 */ /* 0x000fe20000400000 */
[----:B-1----:R-:W-:Y:S01]  /*63f0*/  @!P5 FMUL R40, R40, R40 ;  /* 0x000000282828d220 */ /* 0x002fe20000400000 */
[----:B------:R-:W-:-:S04]  /*6400*/  FSETP.GEU.AND P5, PT, R79, -126, PT ;  /* 0xc2fc00004f00780b */ /* 0x000fc80003fae000 */
[----:B------:R-:W1:Y:S01]  /*6410*/  MUFU.EX2 R42, R42 ;  /* 0x0000002a002a7308 */ /* 0x000e620000000800 */
[----:B--2---:R-:W-:Y:S01]  /*6420*/  @!P4 FMUL R41, R41, R41 ;  /* 0x000000292929c220 */ /* 0x004fe20000400000 */
[----:B------:R-:W-:-:S04]  /*6430*/  FSETP.GEU.AND P4, PT, R80, -126, PT ;  /* 0xc2fc00005000780b */ /* 0x000fc80003f8e000 */
[----:B------:R-:W-:-:S03]  /*6440*/  F2FP.BF16.F32.PACK_AB R49, R41, R40 ;  /* 0x000000282931723e */ /* 0x000fc600000010ff */
[----:B------:R-:W-:-:S04]  /*6450*/  @!P5 FMUL R79, R79, 0.5 ;  /* 0x3f0000004f4fd820 */ /* 0x000fc80000400000 */
[----:B------:R-:W2:Y:S01]  /*6460*/  MUFU.EX2 R13, R79 ;  /* 0x0000004f000d7308 */ /* 0x000ea20000000800 */
[----:B-1----:R-:W-:Y:S01]  /*6470*/  @!P6 FMUL R42, R42, R42 ;  /* 0x0000002a2a2ae220 */ /* 0x002fe20000400000 */
[----:B------:R-:W-:Y:S01]  /*6480*/  FSETP.GEU.AND P6, PT, R81, -126, PT ;  /* 0xc2fc00005100780b */ /* 0x000fe20003fce000 */
[----:B------:R-:W-:-:S05]  /*6490*/  @!P4 FMUL R80, R80, 0.5 ;  /* 0x3f0000005050c820 */ /* 0x000fca0000400000 */
[----:B------:R-:W1:Y:S07]  /*64a0*/  MUFU.EX2 R15, R80 ;  /* 0x00000050000f7308 */ /* 0x000e6e0000000800 */
[----:B------:R-:W-:Y:S01]  /*64b0*/  @!P6 FMUL R81, R81, 0.5 ;  /* 0x3f0000005151e820 */ /* 0x000fe20000400000 */
[----:B--2---:R-:W-:Y:S01]  /*64c0*/  @!P5 FMUL R13, R13, R13 ;  /* 0x0000000d0d0dd220 */ /* 0x004fe20000400000 */
[----:B------:R-:W-:Y:S02]  /*64d0*/  WARPGROUP.DEPBAR.LE gsb0, 0x0 ;  /* 0x00008000000079c5 */ /* 0x000fe40000010000 */
[----:B------:R-:W2:Y:S01]  /*64e0*/  MUFU.EX2 R44, R81 ;  /* 0x00000051002c7308 */ /* 0x000ea20000000800 */
[----:B------:R-:W-:Y:S01]  /*64f0*/  FSETP.GEU.AND P5, PT, R85, -126, PT ;  /* 0xc2fc00005500780b */ /* 0x000fe20003fae000 */
[----:B------:R-:W-:Y:S01]  /*6500*/  FADD R46, R127, R48 ;  /* 0x000000307f2e7221 */ /* 0x000fe20000000000 */
[----:B------:R-:W-:Y:S01]  /*6510*/  F2FP.BF16.F32.PACK_AB R48, R39, R36 ;  /* 0x000000242730723e */ /* 0x000fe200000010ff */
[----:B------:R-:W-:Y:S01]  /*6520*/  FADD R36, R29, R36 ;  /* 0x000000241d247221 */ /* 0x000fe20000000000 */
[----:B-1----:R-:W-:Y:S01]  /*6530*/  @!P4 FMUL R15, R15, R15 ;  /* 0x0000000f0f0fc220 */ /* 0x002fe20000400000 */
[----:B------:R-:W-:Y:S01]  /*6540*/  FSETP.GEU.AND P4, PT, R23, -126, PT ;  /* 0xc2fc00001700780b */ /* 0x000fe20003f8e000 */
[----:B------:R-:W-:Y:S01]  /*6550*/  FADD R46, R46, R125 ;  /* 0x0000007d2e2e7221 */ /* 0x000fe20000000000 */
[----:B------:R-:W-:Y:S01]  /*6560*/  F2FP.BF16.F32.PACK_AB R51, R13, R42 ;  /* 0x0000002a0d33723e */ /* 0x000fe200000010ff */
[----:B------:R-:W-:-:S02]  /*6570*/  FADD R36, R36, R39 ;  /* 0x0000002724247221 */ /* 0x000fc40000000000 */
[----:B------:R-:W-:Y:S01]  /*6580*/  FADD R131, R46, R131 ;  /* 0x000000832e837221 */ /* 0x000fe20000000000 */
[----:B------:R-:W-:Y:S01]  /*6590*/  WARPGROUP.ARRIVE ;  /* 0x00000000000079c5 */ /* 0x000fe20000000000 */
[----:B------:R-:W-:Y:S01]  /*65a0*/  FADD R37, R36, R37 ;  /* 0x0000002524257221 */ /* 0x000fe20000000000 */
[----:B------:R-:W-:Y:S01]  /*65b0*/  @!P5 FMUL R85, R85, 0.5 ;  /* 0x3f0000005555d820 */ /* 0x000fe20000400000 */
[----:B------:R-:W-:Y:S01]  /*65c0*/  FADD R54, R131, R54 ;  /* 0x0000003683367221 */ /* 0x000fe20000000000 */
[----:B--2---:R-:W-:Y:S01]  /*65d0*/  @!P6 FMUL R44, R44, R44 ;  /* 0x0000002c2c2ce220 */ /* 0x004fe20000400000 */
[----:B------:R-:W-:Y:S02]  /*65e0*/  FSETP.GEU.AND P6, PT, R43, -126, PT ;  /* 0xc2fc00002b00780b */ /* 0x000fe40003fce000 */
[----:B------:R-:W-:Y:S01]  /*65f0*/  @!P4 FMUL R23, R23, 0.5 ;  /* 0x3f0000001717c820 */ /* 0x000fe20000400000 */
[----:B------:R-:W1:Y:S01]  /*6600*/  MUFU.EX2 R22, R85 ;  /* 0x0000005500167308 */ /* 0x000e620000000800 */
[----:B------:R-:W-:Y:S01]  /*6610*/  HGMMA.64x32x16.F32.BF16 R88, R48, gdesc[UR8].tnspB, R88, gsb0 ;  /* 0x4060000830587df0 */ /* 0x000fe20008001858 */
[----:B------:R-:W-:Y:S01]  /*6620*/  FADD R55, R54, R55 ;  /* 0x0000003736377221 */ /* 0x000fe20000000000 */
[----:B------:R-:W-:Y:S01]  /*6630*/  F2FP.BF16.F32.PACK_AB R52, R44, R15 ;  /* 0x0000000f2c34723e */ /* 0x000fe200000010ff */
[----:B------:R-:W-:-:S02]  /*6640*/  FADD R38, R37, R38 ;  /* 0x0000002625267221 */ /* 0x000fc40000000000 */
[----:B------:R-:W-:Y:S02]  /*6650*/  FADD R55, R55, R130 ;  /* 0x0000008237377221 */ /* 0x000fe40000000000 */
[----:B------:R-:W2:Y:S01]  /*6660*/  MUFU.EX2 R23, R23 ;  /* 0x0000001700177308 */ /* 0x000ea20000000800 */
[----:B------:R-:W-:Y:S01]  /*6670*/  FADD R15, R38, R15 ;  /* 0x0000000f260f7221 */ /* 0x000fe20000000000 */
[----:B------:R-:W-:Y:S01]  /*6680*/  FADD R24, R55, R24 ;  /* 0x0000001837187221 */ /* 0x000fe20000000000 */
[----:B------:R-:W-:Y:S02]  /*6690*/  @!P6 FMUL R43, R43, 0.5 ;  /* 0x3f0000002b2be820 */ /* 0x000fe40000400000 */
[----:B------:R-:W-:Y:S01]  /*66a0*/  FADD R44, R15, R44 ;  /* 0x0000002c0f2c7221 */ /* 0x000fe20000000000 */
[----:B------:R-:W-:-:S03]  /*66b0*/  FADD R24, R24, R27 ;  /* 0x0000001b18187221 */ /* 0x000fc60000000000 */
[----:B------:R-:W3:Y:S01]  /*66c0*/  MUFU.EX2 R43, R43 ;  /* 0x0000002b002b7308 */ /* 0x000ee20000000800 */
[----:B-1----:R-:W-:Y:S01]  /*66d0*/  @!P5 FMUL R22, R22, R22 ;  /* 0x000000161616d220 */ /* 0x002fe20000400000 */
[----:B------:R-:W-:Y:S01]  /*66e0*/  FSETP.GEU.AND P5, PT, R83, -126, PT ;  /* 0xc2fc00005300780b */ /* 0x000fe20003fae000 */
[----:B------:R-:W-:Y:S01]  /*66f0*/  FADD R25, R24, R25 ;  /* 0x0000001918197221 */ /* 0x000fe20000000000 */
[C---:B------:R-:W-:Y:S01]  /*6700*/  LEA R24, R7.reuse, R14, 0x3 ;  /* 0x0000000e07187211 */ /* 0x040fe200078e18ff */
[----:B------:R-:W-:Y:S02]  /*6710*/  VIADD R7, R7, 0x1 ;  /* 0x0000000107077836 */ /* 0x000fe40000000000 */
[----:B------:R-:W-:Y:S01]  /*6720*/  FADD R26, R25, R26 ;  /* 0x0000001a191a7221 */ /* 0x000fe20000000000 */
[----:B--2---:R-:W-:Y:S01]  /*6730*/  @!P4 FMUL R23, R23, R23 ;  /* 0x000000171717c220 */ /* 0x004fe20000400000 */
[----:B------:R-:W-:Y:S02]  /*6740*/  FSETP.GEU.AND P4, PT, R87, -126, PT ;  /* 0xc2fc00005700780b */ /* 0x000fe40003f8e000 */
[----:B------:R-:W-:Y:S01]  /*6750*/  FADD R35, R26, R35 ;  /* 0x000000231a237221 */ /* 0x000fe20000000000 */
[----:B------:R-:W-:Y:S01]  /*6760*/  PRMT R24, RZ, 0x654, R24 ;  /* 0x00000654ff187816 */ /* 0x000fe20000000018 */
[----:B------:R-:W-:Y:S01]  /*6770*/  FADD R15, R44, R23 ;  /* 0x000000172c0f7221 */ /* 0x000fe20000000000 */
[----:B------:R-:W-:Y:S01]  /*6780*/  F2FP.BF16.F32.PACK_AB R54, R22, R23 ;  /* 0x000000171636723e */ /* 0x000fe200000010ff */
[----:B------:R-:W-:Y:S01]  /*6790*/  @!P5 FMUL R83, R83, 0.5 ;  /* 0x3f0000005353d820 */ /* 0x000fe20000400000 */
[----:B------:R-:W-:Y:S01]  /*67a0*/  FADD R32, R35, R32 ;  /* 0x0000002023207221 */ /* 0x000fe20000000000 */
[----:B---3--:R-:W-:Y:S01]  /*67b0*/  @!P6 FMUL R43, R43, R43 ;  /* 0x0000002b2b2be220 */ /* 0x008fe20000400000 */
[----:B------:R-:W-:Y:S01]  /*67c0*/  FSETP.GEU.AND P6, PT, R21, -126, PT ;  /* 0xc2fc00001500780b */ /* 0x000fe20003fce000 */
[----:B------:R-:W-:Y:S01]  /*67d0*/  FADD R15, R15, R22 ;  /* 0x000000160f0f7221 */ /* 0x000fe20000000000 */
[----:B------:R-:W-:Y:S01]  /*67e0*/  FADD R33, R32, R33 ;  /* 0x0000002120217221 */ /* 0x000fe20000000000 */
[----:B------:R-:W1:Y:S01]  /*67f0*/  MUFU.EX2 R83, R83 ;  /* 0x0000005300537308 */ /* 0x000e620000000800 */
[----:B------:R-:W-:Y:S01]  /*6800*/  @!P4 FMUL R87, R87, 0.5 ;  /* 0x3f0000005757c820 */ /* 0x000fe20000400000 */
[----:B------:R-:W-:Y:S01]  /*6810*/  ISETP.NE.AND P3, PT, R7, 0x4, PT ;  /* 0x000000040700780c */ /* 0x000fe20003f65270 */
[----:B------:R-:W-:-:S03]  /*6820*/  FADD R33, R33, R34 ;  /* 0x0000002221217221 */ /* 0x000fc60000000000 */
[----:B------:R-:W-:Y:S01]  /*6830*/  SEL R7, R7, RZ, P3 ;  /* 0x000000ff07077207 */ /* 0x000fe20001800000 */
[----:B------:R-:W-:Y:S01]  /*6840*/  FADD R40, R33, R40 ;  /* 0x0000002821287221 */ /* 0x000fe20000000000 */
[----:B------:R-:W2:Y:S02]  /*6850*/  MUFU.EX2 R87, R87 ;  /* 0x0000005700577308 */ /* 0x000ea40000000800 */
[----:B------:R-:W-:Y:S01]  /*6860*/  @!P6 FMUL R21, R21, 0.5 ;  /* 0x3f0000001515e820 */ /* 0x000fe20000400000 */
[----:B------:R-:W-:Y:S01]  /*6870*/  FADD R41, R40, R41 ;  /* 0x0000002928297221 */ /* 0x000fe20000000000 */
[----:B------:R-:W-:-:S03]  /*6880*/  WARPGROUP.DEPBAR.LE gsb0, 0x0 ;  /* 0x00008000000079c5 */ /* 0x000fc60000010000 */
[----:B------:R-:W-:Y:S01]  /*6890*/  FADD R42, R41, R42 ;  /* 0x0000002a292a7221 */ /* 0x000fe20000000000 */
[----:B------:R-:W3:Y:S01]  /*68a0*/  MUFU.EX2 R21, R21 ;  /* 0x0000001500157308 */ /* 0x000ee20000000800 */
[----:B-1----:R-:W-:Y:S02]  /*68b0*/  @!P5 FMUL R83, R83, R83 ;  /* 0x000000535353d220 */ /* 0x002fe40000400000 */
[----:B------:R-:W-:-:S03]  /*68c0*/  FADD R42, R42, R13 ;  /* 0x0000000d2a2a7221 */ /* 0x000fc60000000000 */
[----:B------:R-:W-:Y:S01]  /*68d0*/  F2FP.BF16.F32.PACK_AB R53, R83, R43 ;  /* 0x0000002b5335723e */ /* 0x000fe200000010ff */
[----:B------:R-:W-:Y:S01]  /*68e0*/  FADD R42, R42, R43 ;  /* 0x0000002b2a2a7221 */ /* 0x000fe20000000000 */
[----:B--2---:R-:W-:Y:S01]  /*68f0*/  @!P4 FMUL R87, R87, R87 ;  /* 0x000000575757c220 */ /* 0x004fe20000400000 */
[C---:B------:R-:W-:Y:S02]  /*6900*/  ISETP.NE.AND P4, PT, R17.reuse, 0x4, PT ;  /* 0x000000041100780c */ /* 0x040fe40003f85270 */
[----:B------:R-:W-:Y:S02]  /*6910*/  FADD R42, R42, R83 ;  /* 0x000000532a2a7221 */ /* 0x000fe40000000000 */
[----:B------:R-:W-:Y:S02]  /*6920*/  SEL R13, RZ, 0x1, P4 ;  /* 0x00000001ff0d7807 */ /* 0x000fe40002000000 */
[----:B------:R-:W-:Y:S01]  /*6930*/  SEL R17, R17, RZ, P4 ;  /* 0x000000ff11117207 */ /* 0x000fe20002000000 */
[----:B---3--:R-:W-:Y:S01]  /*6940*/  @!P6 FMUL R21, R21, R21 ;  /* 0x000000151515e220 */ /* 0x008fe20000400000 */
[----:B------:R-:W-:-:S03]  /*6950*/  LOP3.LUT R4, R4, R13, RZ, 0x3c, !PT ;  /* 0x0000000d04047212 */ /* 0x000fc600078e3cff */
[----:B------:R-:W-:Y:S01]  /*6960*/  FADD R42, R42, R21 ;  /* 0x000000152a2a7221 */ /* 0x000fe20000000000 */
[----:B------:R-:W-:-:S03]  /*6970*/  F2FP.BF16.F32.PACK_AB R55, R87, R21 ;  /* 0x000000155737723e */ /* 0x000fc600000010ff */
[----:B------:R-:W-:Y:S01]  /*6980*/  FADD R13, R42, R87 ;  /* 0x000000572a0d7221 */ /* 0x000fe20000000000 */
[----:B------:R-:W-:-:S06]  /*6990*/  WARPGROUP.ARRIVE ;  /* 0x00000000000079c5 */ /* 0x000fcc0000000000 */
[----:B------:R-:W-:Y:S03]  /*69a0*/  HGMMA.64x32x16.F32.BF16 R88, R52, gdesc[UR4].tnspB, R88, gsb0 ;  /* 0x4060000434587df0 */ /* 0x000fe60008001858 */
[----:B------:R-:W-:Y:S02]  /*69b0*/  WARPGROUP.DEPBAR.LE gsb0, 0x0 ;  /* 0x00008000000079c5 */ /* 0x000fe40000010000 */
[----:B------:R1:W-:Y:S01]  /*69c0*/  SYNCS.ARRIVE.TRANS64.RED.A1T0 RZ, [R24+URZ], RZ ;  /* 0x000000ff18ff79a7 */ /* 0x0003e2000810043f */
[----:B------:R-:W-:Y:S05]  /*69d0*/  @P2 BRA `(.L_x_31) ;  /* 0x0000000000a02947 */ /* 0x000fea0003800000 */
[----:B------:R-:W-:Y:S01]  /*69e0*/  ISETP.LT.OR P2, PT, R8, 0x1, !P0 ;  /* 0x000000010800780c */ /* 0x000fe20004741670 */
[----:B------:R-:W-:-:S12]  /*69f0*/  BSSY B0, `(.L_x_32) ;  /* 0x0000025000007945 */ /* 0x000fd80003800000 */
[----:B------:R-:W-:Y:S05]  /*6a00*/  @P2 BRA `(.L_x_33) ;  /* 0x00000000008c2947 */ /* 0x000fea0003800000 */
[----:B------:R-:W-:Y:S01]  /*6a10*/  ISETP.NE.AND P3, PT, R0, RZ, PT ;  /* 0x000000ff0000720c */ /* 0x000fe20003f65270 */
[----:B------:R-:W-:Y:S01]  /*6a20*/  IMAD R21, R5, 0x8, R2 ;  /* 0x0000000805157824 */ /* 0x000fe200078e0202 */
[----:B------:R-:W-:-:S11]  /*6a30*/  SHF.L.U32 R22, R6, 0x1f, RZ ;  /* 0x0000001f06167819 */ /* 0x000fd600000006ff */
.L_x_34:
[----:B--2---:R2:W3:Y:S02]  /*6a40*/  SYNCS.PHASECHK.TRANS64.TRYWAIT P2, [R21+URZ+0x9020], R22 ;  /* 0x00902016150075a7 */ /* 0x0044e4000804017f */
[----:B---3--:R-:W-:Y:S05]  /*6a50*/  @!P2 NANOSLEEP.SYNCS 0x989680 ;  /* 0x009896800000a95d */ /* 0x008fea0003900000 */
[----:B------:R-:W3:Y:S02]  /*6a60*/  @!P2 SYNCS.PHASECHK.TRANS64 P2, [R21+URZ+0x9020], R22 ;  /* 0x009020161500a5a7 */ /* 0x000ee4000804007f */
[----:B---3--:R-:W-:Y:S05]  /*6a70*/  @!P2 BRA `(.L_x_34) ;  /* 0xfffffffc00f0a947 */ /* 0x008fea000383ffff */
[----:B------:R-:W-:Y:S05]  /*6a80*/  @P3 BRA `(.L_x_35) ;  /* 0x0000000000143947 */ /* 0x000fea0003800000 */
[----:B------:R-:W-:Y:S01]  /*6a90*/  LOP3.LUT P2, RZ, R16, 0x1f, RZ, 0xc0, !PT ;  /* 0x0000001f10ff7812 */ /* 0x000fe2000784c0ff */
[----:B--2---:R-:W-:-:S04]  /*6aa0*/  IMAD.MOV.U32 R22, RZ, RZ, 0x2000 ;  /* 0x00002000ff167424 */ /* 0x004fc800078e00ff */
[----:B------:R3:W-:Y:S08]  /*6ab0*/  SYNCS.ARRIVE.TRANS64 RZ, [R21+URZ+0x9000], R22 ;  /* 0x0090001615ff79a7 */ /* 0x0007f0000800003f */
[----:B------:R-:W-:Y:S05]  /*6ac0*/  @!P2 BRA `(.L_x_35) ;  /* 0x000000000004a947 */ /* 0x000fea0003800000 */
[----:B------:R-:W-:Y:S01]  /*6ad0*/  BPT.TRAP 0x1 ;  /* 0x000000040000795c */ /* 0x000fe20000300000 */
.L_x_35:
[----:B--23--:R-:W-:Y:S01]  /*6ae0*/  LEA R22, R5, R2, 0xd ;  /* 0x0000000205167211 */ /* 0x00cfe200078e68ff */
[----:B------:R-:W-:Y:S01]  /*6af0*/  UIADD3 UR6, UP0, UR22, 0x2f0, URZ ;  /* 0x000002f016067890 */ /* 0x000fe2000ff1e03f */
[----:B------:R-:W-:Y:S01]  /*6b00*/  R2UR UR11, R9 ;  /* 0x00000000090b72ca */ /* 0x000fe200000e0000 */
[----:B------:R-:W-:Y:S01]  /*6b10*/  UMOV UR18, 0x0 ;  /* 0x0000000000127882 */ /* 0x000fe20000000000 */
[----:B------:R-:W-:Y:S01]  /*6b20*/  R2UR UR9, R21 ;  /* 0x00000000150972ca */ /* 0x000fe200000e0000 */
[----:B------:R-:W-:Y:S01]  /*6b30*/  UIADD3.X UR7, URZ, UR23, URZ, UP0, !UPT ;  /* 0x000000173f077290 */ /* 0x000fe200087fe43f */
[----:B------:R-:W-:Y:S01]  /*6b40*/  R2UR UR8, R22 ;  /* 0x00000000160872ca */ /* 0x000fe200000e0000 */
[----:B------:R-:W-:Y:S01]  /*6b50*/  UMOV UR19, 0x10000000 ;  /* 0x1000000000137882 */ /* 0x000fe20000000000 */
[----:B------:R-:W-:Y:S01]  /*6b60*/  UMOV UR10, URZ ;  /* 0x0000003f000a7c82 */ /* 0x000fe20008000000 */
[----:B------:R-:W-:Y:S01]  /*6b70*/  UMOV UR12, UR36 ;  /* 0x00000024000c7c82 */ /* 0x000fe20008000000 */
[----:B------:R-:W-:Y:S01]  /*6b80*/  UMOV UR13, UR37 ;  /* 0x00000025000d7c82 */ /* 0x000fe20008000000 */
[----:B------:R-:W-:-:S02]  /*6b90*/  VIADD R5, R5, 0x1 ;  /* 0x0000000105057836 */ /* 0x000fc40000000000 */
[----:B------:R-:W-:Y:S02]  /*6ba0*/  VIADD R9, R9, 0x1 ;  /* 0x0000000109097836 */ /* 0x000fe40000000000 */
[----:B------:R-:W-:Y:S01]  /*6bb0*/  USHF.L.U32 UR11, UR11, 0x7, URZ ;  /* 0x000000070b0b7899 */ /* 0x000fe2000800063f */
[C---:B------:R-:W-:Y:S01]  /*6bc0*/  ISETP.NE.AND P2, PT, R5.reuse, 0x4, PT ;  /* 0x000000040500780c */ /* 0x040fe20003f45270 */
[----:B------:R-:W-:Y:S02]  /*6bd0*/  UIADD3 UR9, UR9, 0x9000, URZ ;  /* 0x0000900009097890 */ /* 0x000fe4000fffe03f */
[----:B------:R-:W-:Y:S01]  /*6be0*/  UIADD3 UR8, UR8, 0x1000, URZ ;  /* 0x0000100008087890 */ /* 0x000fe2000fffe03f */
[----:B------:R-:W-:Y:S02]  /*6bf0*/  SEL R21, RZ, 0x1, P2 ;  /* 0x00000001ff157807 */ /* 0x000fe40001000000 */
[----:B------:R-:W-:Y:S02]  /*6c00*/  SEL R5, R5, RZ, P2 ;  /* 0x000000ff05057207 */ /* 0x000fe40001000000 */
[----:B------:R-:W-:-:S04]  /*6c10*/  LOP3.LUT R6, R6, R21, RZ, 0x3c, !PT ;  /* 0x0000001506067212 */ /* 0x000fc800078e3cff */
[----:B------:R2:W-:Y:S02]  /*6c20*/  UTMALDG.4D [UR8], [UR6], desc[UR18] ;  /* 0x00001208060075b4 */ /* 0x0005e40008019000 */
[----:B--2---:R-:W-:Y:S01]  /*6c30*/  NOP ;  /* 0x0000000000007918 */ /* 0x004fe20000000000 */
.L_x_33:
[----:B------:R-:W-:Y:S05]  /*6c40*/  BSYNC B0 ;  /* 0x0000000000007941 */ /* 0x000fea0003800000 */
.L_x_32:
[----:B------:R-:W-:-:S07]  /*6c50*/  VIADD R8, R8, 0xffffffff ;  /* 0xffffffff08087836 */ /* 0x000fce0000000000 */
.L_x_31:
[----:B------:R-:W-:Y:S01]  /*6c60*/  VIADD R12, R12, 0x80 ;  /* 0x000000800c0c7836 */ /* 0x000fe20000000000 */
[----:B------:R-:W-:Y:S01]  /*6c70*/  MOV R105, R18 ;  /* 0x0000001200697202 */ /* 0x000fe20000000f00 */
[----:B------:R-:W-:Y:S01]  /*6c80*/  IMAD.MOV.U32 R23, RZ, RZ, R20 ;  /* 0x000000ffff177224 */ /* 0x000fe200078e0014 */
[----:B------:R-:W-:Y:S06]  /*6c90*/  @P1 BRA `(.L_x_36) ;  /* 0xffffffd400041947 */ /* 0x000fec000383ffff */
[----:B------:R-:W-:-:S07]  /*6ca0*/  IMAD.MOV.U32 R21, RZ, RZ, R19 ;  /* 0x000000ffff157224 */ /* 0x000fce00078e0013 */
.L_x_24:
[----:B------:R-:W-:-:S13]  /*6cb0*/  ISETP.GE.AND P1, PT, R21, 0x1, PT ;  /* 0x000000011500780c */ /* 0x000fda0003f26270 */
[----:B------:R-:W-:Y:S05]  /*6cc0*/  @!P1 BRA `(.L_x_37) ;  /* 0x0000003400d49947 */ /* 0x000fea0003800000 */
[----:B------:R-:W-:Y:S01]  /*6cd0*/  IMAD.MOV.U32 R23, RZ, RZ, R18 ;  /* 0x000000ffff177224 */ /* 0x000fe200078e0012 */
[----:B------:R-:W-:Y:S02]  /*6ce0*/  MOV R22, R20 ;  /* 0x0000001400167202 */ /* 0x000fe40000000f00 */
[----:B-1----:R-:W-:-:S07]  /*6cf0*/  LOP3.LUT R19, R16, 0x1f, RZ, 0xc0, !PT ;  /* 0x0000001f10137812 */ /* 0x002fce00078ec0ff */
.L_x_51:
[----:B------:R-:W-:Y:S01]  /*6d00*/  IMAD R25, R17, 0x8, R2 ;  /* 0x0000000811197824 */ /* 0x000fe200078e0202 */
[----:B------:R-:W-:-:S07]  /*6d10*/  SHF.L.U32 R18, R4, 0x1f, RZ ;  /* 0x0000001f04127819 */ /* 0x000fce00000006ff */
.L_x_38:
[----:B-1----:R1:W2:Y:S02]  /*6d20*/  SYNCS.PHASECHK.TRANS64.TRYWAIT P1, [R25+URZ+0x9000], R18 ;  /* 0x00900012190075a7 */ /* 0x0022a4000802017f */
[----:B--2---:R-:W-:Y:S05]  /*6d30*/  @!P1 NANOSLEEP.SYNCS 0x989680 ;  /* 0x009896800000995d */ /* 0x004fea0003900000 */
[----:B------:R-:W2:Y:S02]  /*6d40*/  @!P1 SYNCS.PHASECHK.TRANS64 P1, [R25+URZ+0x9000], R18 ;  /* 0x00900012190095a7 */ /* 0x000ea4000802007f */
[----:B--2---:R-:W-:Y:S05]  /*6d50*/  @!P1 BRA `(.L_x_38) ;  /* 0xfffffffc00f09947 */ /* 0x004fea000383ffff */
[----:B------:R-:W-:Y:S05]  /*6d60*/  WARPSYNC.ALL ;  /* 0x0000000000007948 */ /* 0x000fea0003800000 */
[----:B------:R-:W-:Y:S01]  /*6d70*/  IMAD.MOV.U32 R105, RZ, RZ, -0x7fffffe0 ;  /* 0x80000020ff697424 */ /* 0x000fe200078e00ff */
[----:B------:R-:W-:Y:S01]  /*6d80*/  LEA R104, R17, UR20, 0x9 ;  /* 0x0000001411687c11 */ /* 0x000fe2000f8e48ff */
[----:B-1----:R-:W-:Y:S01]  /*6d90*/  WARPGROUP.ARRIVE ;  /* 0x00000000000079c5 */ /* 0x002fe20000000000 */
[----:B------:R-:W-:Y:S02]  /*6da0*/  ISETP.NE.AND P1, PT, R10, RZ, PT ;  /* 0x000000ff0a00720c */ /* 0x000fe40003f25270 */
[C---:B------:R-:W-:Y:S01]  /*6db0*/  R2UR UR6, R104.reuse ;  /* 0x00000000680672ca */ /* 0x040fe200000e0000 */
[----:B------:R-:W-:Y:S01]  /*6dc0*/  VIADD R104, R104, 0x2 ;  /* 0x0000000268687836 */ /* 0x000fe20000000000 */
[----:B------:R-:W-:-:S02]  /*6dd0*/  R2UR UR7, R105 ;  /* 0x00000000690772ca */ /* 0x000fc400000e0000 */
[----:B------:R-:W-:Y:S02]  /*6de0*/  MOV R105, 0x80000020 ;  /* 0x8000002000697802 */ /* 0x000fe40000000f00 */
[----:B------:R-:W-:Y:S02]  /*6df0*/  R2UR UR18, R104 ;  /* 0x00000000681272ca */ /* 0x000fe400000e0000 */
[----:B------:R-:W-:-:S07]  /*6e00*/  R2UR UR19, R105 ;  /* 0x00000000691372ca */ /* 0x000fce00000e0000 */
[----:B------:R-:W-:Y:S03]  /*6e10*/  HGMMA.64x128x16.F32.BF16 R24, gdesc[UR4], RZ, !UPT, gsb0 ;  /* 0x01e00000041879f0 */ /* 0x000fe6000c0018ff */
[----:B------:R-:W-:Y:S02]  /*6e20*/  WARPGROUP.DEPBAR.LE gsb0, 0x0 ;  /* 0x00008000000079c5 */ /* 0x000fe40000010000 */
[----:B------:R-:W-:-:S07]  /*6e30*/  WARPGROUP.ARRIVE ;  /* 0x00000000000079c5 */ /* 0x000fce0000000000 */
[----:B------:R-:W-:Y:S03]  /*6e40*/  HGMMA.64x128x16.F32.BF16 R24, gdesc[UR16], R24, gsb0 ;  /* 0x01e00000101879f0 */ /* 0x000fe60008001818 */
[----:B------:R-:W-:Y:S02]  /*6e50*/  WARPGROUP.DEPBAR.LE gsb0, 0x0 ;  /* 0x00008000000079c5 */ /* 0x000fe40000010000 */
[----:B------:R-:W-:Y:S05]  /*6e60*/  @P1 BRA `(.L_x_39) ;  /* 0x0000000000a01947 */ /* 0x000fea0003800000 */
[----:B------:R-:W-:Y:S01]  /*6e70*/  ISETP.LT.OR P2, PT, R8, 0x1, !P0 ;  /* 0x000000010800780c */ /* 0x000fe20004741670 */
[----:B------:R-:W-:-:S12]  /*6e80*/  BSSY B0, `(.L_x_40) ;  /* 0x0000025000007945 */ /* 0x000fd80003800000 */
[----:B------:R-:W-:Y:S05]  /*6e90*/  @P2 BRA `(.L_x_41) ;  /* 0x00000000008c2947 */ /* 0x000fea0003800000 */
[----:B------:R-:W-:Y:S01]  /*6ea0*/  ISETP.NE.AND P3, PT, R0, RZ, PT ;  /* 0x000000ff0000720c */ /* 0x000fe20003f65270 */
[----:B------:R-:W-:Y:S01]  /*6eb0*/  IMAD R18, R5, 0x8, R2 ;  /* 0x0000000805127824 */ /* 0x000fe200078e0202 */
[----:B------:R-:W-:-:S11]  /*6ec0*/  SHF.L.U32 R105, R6, 0x1f, RZ ;  /* 0x0000001f06697819 */ /* 0x000fd600000006ff */
.L_x_42:
        /* <DEDUP_REMOVED lines=10> */
.L_x_43:
[----:B------:R-:W-:Y:S01]  /*6f70*/  IMAD R20, R5, 0x2000, R2 ;  /* 0x0000200005147824 */ /* 0x000fe200078e0202 */
[----:B------:R-:W-:Y:S01]  /*6f80*/  R2UR UR11, R9 ;  /* 0x00000000090b72ca */ /* 0x000fe200000e0000 */
[----:B------:R-:W-:Y:S01]  /*6f90*/  ULDC.64 UR6, c[0x0][0x198] ;  /* 0x0000660000067ab9 */ /* 0x000fe20000000a00 */
[----:B------:R-:W-:Y:S01]  /*6fa0*/  R2UR UR9, R18 ;  /* 0x00000000120972ca */ /* 0x000fe200000e0000 */
[----:B------:R-:W-:Y:S01]  /*6fb0*/  UIADD3 UR6, UP0, UR6, 0x1f0, URZ ;  /* 0x000001f006067890 */ /* 0x000fe2000ff1e03f */
[----:B------:R-:W-:Y:S01]  /*6fc0*/  R2UR UR8, R20 ;  /* 0x00000000140872ca */ /* 0x000fe200000e0000 */
[----:B------:R-:W-:Y:S01]  /*6fd0*/  UMOV UR18, 0x0 ;  /* 0x0000000000127882 */ /* 0x000fe20000000000 */
[----:B------:R-:W-:Y:S01]  /*6fe0*/  UMOV UR19, 0x10000000 ;  /* 0x1000000000137882 */ /* 0x000fe20000000000 */
[----:B------:R-:W-:Y:S01]  /*6ff0*/  UIADD3.X UR7, URZ, UR7, URZ, UP0, !UPT ;  /* 0x000000073f077290 */ /* 0x000fe200087fe43f */
[----:B------:R-:W-:Y:S01]  /*7000*/  IADD3 R5, R5, 0x1, RZ ;  /* 0x0000000105057810 */ /* 0x000fe20007ffe0ff */
[----:B------:R-:W-:Y:S01]  /*7010*/  UMOV UR10, URZ ;  /* 0x0000003f000a7c82 */ /* 0x000fe20008000000 */
[----:B------:R-:W-:Y:S01]  /*7020*/  UMOV UR12, UR36 ;  /* 0x00000024000c7c82 */ /* 0x000fe20008000000 */
[----:B------:R-:W-:Y:S01]  /*7030*/  UMOV UR13, UR37 ;  /* 0x00000025000d7c82 */ /* 0x000fe20008000000 */
[----:B------:R-:W-:Y:S01]  /*7040*/  ISETP.NE.AND P2, PT, R5, 0x4, PT ;  /* 0x000000040500780c */ /* 0x000fe20003f45270 */
[----:B------:R-:W-:-:S02]  /*7050*/  USHF.L.U32 UR11, UR11, 0x7, URZ ;  /* 0x000000070b0b7899 */ /* 0x000fc4000800063f */
[----:B------:R-:W-:Y:S01]  /*7060*/  UIADD3 UR9, UR9, 0x9000, URZ ;  /* 0x0000900009097890 */ /* 0x000fe2000fffe03f */
[----:B-12---:R-:W-:Y:S01]  /*7070*/  SEL R105, RZ, 0x1, P2 ;  /* 0x00000001ff697807 */ /* 0x006fe20001000000 */
[----:B------:R-:W-:Y:S01]  /*7080*/  UIADD3 UR8, UR8, 0x1000, URZ ;  /* 0x0000100008087890 */ /* 0x000fe2000fffe03f */
[----:B------:R-:W-:Y:S02]  /*7090*/  SEL R5, R5, RZ, P2 ;  /* 0x000000ff05057207 */ /* 0x000fe40001000000 */
[----:B------:R-:W-:-:S06]  /*70a0*/  LOP3.LUT R6, R6, R105, RZ, 0x3c, !PT ;  /* 0x0000006906067212 */ /* 0x000fcc00078e3cff */
[----:B------:R1:W-:Y:S02]  /*70b0*/  UTMALDG.4D [UR8], [UR6], desc[UR18] ;  /* 0x00001208060075b4 */ /* 0x0003e40008019000 */
[----:B-1----:R-:W-:Y:S01]  /*70c0*/  NOP ;  /* 0x0000000000007918 */ /* 0x002fe20000000000 */
.L_x_41:
[----:B------:R-:W-:Y:S05]  /*70d0*/  BSYNC B0 ;  /* 0x0000000000007941 */ /* 0x000fea0003800000 */
.L_x_40:
[----:B------:R-:W-:-:S07]  /*70e0*/  VIADD R8, R8, 0xffffffff ;  /* 0xffffffff08087836 */ /* 0x000fce0000000000 */
.L_x_39:
[C---:B------:R-:W-:Y:S01]  /*70f0*/  VIADD R18, R12.reuse, 0x1 ;  /* 0x000000010c127836 */ /* 0x040fe20000000000 */
[----:B------:R-:W-:Y:S05]  /*7100*/  WARPSYNC.ALL ;  /* 0x0000000000007948 */ /* 0x000fea0003800000 */
[C---:B------:R-:W-:Y:S01]  /*7110*/  VIADD R20, R12.reuse, 0x8 ;  /* 0x000000080c147836 */ /* 0x040fe20000000000 */
[-C--:B------:R-:W-:Y:S01]  /*7120*/  ISETP.GE.AND P3, PT, R3, R18.reuse, PT ;  /* 0x000000120300720c */ /* 0x080fe20003f66270 */
[----:B------:R-:W-:Y:S01]  /*7130*/  ULDC UR6, c[0x0][0x604] ;  /* 0x0001810000067ab9 */ /* 0x000fe20000000800 */
[----:B------:R-:W-:Y:S01]  /*7140*/  ISETP.GE.AND P4, PT, R11, R18, PT ;  /* 0x000000120b00720c */ /* 0x000fe20003f86270 */
[----:B------:R-:W-:Y:S01]  /*7150*/  VIADD R17, R17, 0x1 ;  /* 0x0000000111117836 */ /* 0x000fe20000000000 */
[-C--:B------:R-:W-:Y:S01]  /*7160*/  ISETP.GE.AND P2, PT, R3, R20.reuse, PT ;  /* 0x000000140300720c */ /* 0x080fe20003f46270 */
[----:B------:R-:W-:Y:S01]  /*7170*/  BSSY B0, `(.L_x_44) ;  /* 0x0000112000007945 */ /* 0x000fe20003800000 */
[----:B------:R-:W-:Y:S01]  /*7180*/  ISETP.GE.AND P6, PT, R11, R20, PT ;  /* 0x000000140b00720c */ /* 0x000fe20003fc6270 */
[C---:B------:R-:W-:Y:S01]  /*7190*/  VIADD R20, R12.reuse, 0x10 ;  /* 0x000000100c147836 */ /* 0x040fe20000000000 */
[----:B------:R-:W-:-:S02]  /*71a0*/  IADD3 R18, R12, 0x9, RZ ;  /* 0x000000090c127810 */ /* 0x000fc40007ffe0ff */
[----:B------:R-:W-:Y:S02]  /*71b0*/  FSEL R25, R25, -INF , P3 ;  /* 0xff80000019197808 */ /* 0x000fe40001800000 */
[-C--:B------:R-:W-:Y:S02]  /*71c0*/  ISETP.GE.AND P5, PT, R3, R18.reuse, PT ;  /* 0x000000120300720c */ /* 0x080fe40003fa6270 */
[----:B------:R-:W-:Y:S01]  /*71d0*/  ISETP.GE.AND P3, PT, R11, R18, PT ;  /* 0x000000120b00720c */ /* 0x000fe20003f66270 */
[----:B------:R-:W-:Y:S01]  /*71e0*/  VIADD R18, R12, 0x11 ;  /* 0x000000110c127836 */ /* 0x000fe20000000000 */
[----:B------:R-:W-:Y:S02]  /*71f0*/  FSEL R27, R27, -INF , P4 ;  /* 0xff8000001b1b7808 */ /* 0x000fe40002000000 */
[----:B------:R-:W-:Y:S02]  /*7200*/  FSEL R28, R28, -INF , P2 ;  /* 0xff8000001c1c7808 */ /* 0x000fe40001000000 */
[----:B------:R-:W-:-:S02]  /*7210*/  ISETP.GE.AND P4, PT, R3, R20, PT ;  /* 0x000000140300720c */ /* 0x000fc40003f86270 */
[----:B------:R-:W-:Y:S01]  /*7220*/  ISETP.GE.AND P2, PT, R11, R20, PT ;  /* 0x000000140b00720c */ /* 0x000fe20003f46270 */
[----:B------:R-:W-:Y:S01]  /*7230*/  VIADD R20, R12, 0x18 ;  /* 0x000000180c147836 */ /* 0x000fe20000000000 */
[----:B------:R-:W-:Y:S02]  /*7240*/  FSEL R30, R30, -INF , P6 ;  /* 0xff8000001e1e7808 */ /* 0x000fe40003000000 */
[----:B------:R-:W-:Y:S02]  /*7250*/  FSEL R29, R29, -INF , P5 ;  /* 0xff8000001d1d7808 */ /* 0x000fe40002800000 */
[-C--:B------:R-:W-:Y:S02]  /*7260*/  ISETP.GE.AND P6, PT, R3, R18.reuse, PT ;  /* 0x000000120300720c */ /* 0x080fe40003fc6270 */
[----:B------:R-:W-:Y:S02]  /*7270*/  ISETP.GE.AND P5, PT, R11, R18, PT ;  /* 0x000000120b00720c */ /* 0x000fe40003fa6270 */
[----:B------:R-:W-:-:S02]  /*7280*/  FSEL R31, R31, -INF , P3 ;  /* 0xff8000001f1f7808 */ /* 0x000fc40001800000 */
[----:B------:R-:W-:Y:S02]  /*7290*/  FSEL R32, R32, -INF , P4 ;  /* 0xff80000020207808 */ /* 0x000fe40002000000 */
[C---:B------:R-:W-:Y:S02]  /*72a0*/  IADD3 R18, R12.reuse, 0x19, RZ ;  /* 0x000000190c127810 */ /* 0x040fe40007ffe0ff */
[-C--:B------:R-:W-:Y:S02]  /*72b0*/  ISETP.GE.AND P3, PT, R3, R20.reuse, PT ;  /* 0x000000140300720c */ /* 0x080fe40003f66270 */
[----:B------:R-:W-:Y:S01]  /*72c0*/  ISETP.GE.AND P4, PT, R11, R20, PT ;  /* 0x000000140b00720c */ /* 0x000fe20003f86270 */
[----:B------:R-:W-:Y:S01]  /*72d0*/  VIADD R20, R12, 0x20 ;  /* 0x000000200c147836 */ /* 0x000fe20000000000 */
[----:B------:R-:W-:Y:S02]  /*72e0*/  FSEL R34, R34, -INF , P2 ;  /* 0xff80000022227808 */ /* 0x000fe40001000000 */
[----:B------:R-:W-:-:S02]  /*72f0*/  FSEL R33, R33, -INF , P6 ;  /* 0xff80000021217808 */ /* 0x000fc40003000000 */
[-C--:B------:R-:W-:Y:S02]  /*7300*/  ISETP.GE.AND P2, PT, R3, R18.reuse, PT ;  /* 0x000000120300720c */ /* 0x080fe40003f46270 */
[----:B------:R-:W-:Y:S01]  /*7310*/  ISETP.GE.AND P6, PT, R11, R18, PT ;  /* 0x000000120b00720c */ /* 0x000fe20003fc6270 */
[----:B------:R-:W-:Y:S01]  /*7320*/  VIADD R18, R12, 0x21 ;  /* 0x000000210c127836 */ /* 0x000fe20000000000 */
[----:B------:R-:W-:Y:S02]  /*7330*/  FSEL R35, R35, -INF , P5 ;  /* 0xff80000023237808 */ /* 0x000fe40002800000 */
[----:B------:R-:W-:Y:S02]  /*7340*/  FSEL R36, R36, -INF , P3 ;  /* 0xff80000024247808 */ /* 0x000fe40001800000 */
[-C--:B------:R-:W-:Y:S02]  /*7350*/  ISETP.GE.AND P5, PT, R3, R20.reuse, PT ;  /* 0x000000140300720c */ /* 0x080fe40003fa6270 */
[----:B------:R-:W-:Y:S01]  /*7360*/  ISETP.GE.AND P3, PT, R11, R20, PT ;  /* 0x000000140b00720c */ /* 0x000fe20003f66270 */
[----:B------:R-:W-:Y:S01]  /*7370*/  VIADD R20, R12, 0x28 ;  /* 0x000000280c147836 */ /* 0x000fe20000000000 */
[----:B------:R-:W-:-:S02]  /*7380*/  FSEL R38, R38, -INF , P4 ;  /* 0xff80000026267808 */ /* 0x000fc40002000000 */
[----:B------:R-:W-:Y:S02]  /*7390*/  FSEL R37, R37, -INF , P2 ;  /* 0xff80000025257808 */ /* 0x000fe40001000000 */
[-C--:B------:R-:W-:Y:S02]  /*73a0*/  ISETP.GE.AND P4, PT, R3, R18.reuse, PT ;  /* 0x000000120300720c */ /* 0x080fe40003f86270 */
[----:B------:R-:W-:Y:S02]  /*73b0*/  ISETP.GE.AND P2, PT, R11, R18, PT ;  /* 0x000000120b00720c */ /* 0x000fe40003f46270 */
[----:B------:R-:W-:Y:S02]  /*73c0*/  IADD3 R18, R12, 0x29, RZ ;  /* 0x000000290c127810 */ /* 0x000fe40007ffe0ff */
        /* <DEDUP_REMOVED lines=13> */
[----:B------:R-:W-:Y:S01]  /*74a0*/  ISETP.GE.AND P6, PT, R11, R20, PT ;  /* 0x000000140b00720c */ /* 0x000fe20003fc6270 */
[----:B------:R-:W-:Y:S01]  /*74b0*/  VIADD R20, R12, 0x38 ;  /* 0x000000380c147836 */ /* 0x000fe20000000000 */
[----:B------:R-:W-:Y:S02]  /*74c0*/  FSEL R46, R46, -INF , P5 ;  /* 0xff8000002e2e7808 */ /* 0x000fe40002800000 */
[----:B------:R-:W-:Y:S02]  /*74d0*/  FSEL R45, R45, -INF , P3 ;  /* 0xff8000002d2d7808 */ /* 0x000fe40001800000 */
[----:B------:R-:W-:-:S02]  /*74e0*/  ISETP.GE.AND P5, PT, R3, R18, PT ;  /* 0x000000120300720c */ /* 0x000fc40003fa6270 */
[----:B------:R-:W-:Y:S02]  /*74f0*/  ISETP.GE.AND P3, PT, R11, R18, PT ;  /* 0x000000120b00720c */ /* 0x000fe40003f66270 */
[----:B------:R-:W-:Y:S02]  /*7500*/  IADD3 R18, R12, 0x39, RZ ;  /* 0x000000390c127810 */ /* 0x000fe40007ffe0ff */
        /* <DEDUP_REMOVED lines=16> */
[----:B------:R-:W-:Y:S02]  /*7610*/  ISETP.GE.AND P2, PT, R3, R18, PT ;  /* 0x000000120300720c */ /* 0x000fe40003f46270 */
[----:B------:R-:W-:Y:S02]  /*7620*/  FSEL R58, R58, -INF , P4 ;  /* 0xff8000003a3a7808 */ /* 0x000fe40002000000 */
[----:B------:R-:W-:Y:S02]  /*7630*/  FSEL R55, R55, -INF , P5 ;  /* 0xff80000037377808 */ /* 0x000fe40002800000 */
[----:B------:R-:W-:-:S02]  /*7640*/  FSEL R56, R56, -INF , P3 ;  /* 0xff80000038387808 */ /* 0x000fc40001800000 */
[C---:B------:R-:W-:Y:S02]  /*7650*/  ISETP.GE.AND P4, PT, R3.reuse, R12, PT ;  /* 0x0000000c0300720c */ /* 0x040fe40003f86270 */
[-C--:B------:R-:W-:Y:S02]  /*7660*/  ISETP.GE.AND P5, PT, R3, R20.reuse, PT ;  /* 0x000000140300720c */ /* 0x080fe40003fa6270 */
[----:B------:R-:W-:Y:S01]  /*7670*/  ISETP.GE.AND P3, PT, R11, R20, PT ;  /* 0x000000140b00720c */ /* 0x000fe20003f66270 */
[----:B------:R-:W-:Y:S01]  /*7680*/  VIADD R20, R12, 0x50 ;  /* 0x000000500c147836 */ /* 0x000fe20000000000 */
[----:B------:R-:W-:Y:S02]  /*7690*/  FSEL R57, R57, -INF , P2 ;  /* 0xff80000039397808 */ /* 0x000fe40001000000 */
[----:B------:R-:W-:Y:S02]  /*76a0*/  ISETP.GE.AND P2, PT, R11, R12, PT ;  /* 0x0000000c0b00720c */ /* 0x000fe40003f46270 */
[----:B------:R-:W-:-:S02]  /*76b0*/  FSEL R24, R24, -INF , P4 ;  /* 0xff80000018187808 */ /* 0x000fc40002000000 */
[----:B------:R-:W-:Y:S02]  /*76c0*/  FSEL R105, R26, -INF , P2 ;  /* 0xff8000001a697808 */ /* 0x000fe40001000000 */
[----:B------:R-:W-:Y:S02]  /*76d0*/  FSEL R60, R60, -INF , P5 ;  /* 0xff8000003c3c7808 */ /* 0x000fe40002800000 */
[-C--:B------:R-:W-:Y:S02]  /*76e0*/  ISETP.GE.AND P5, PT, R3, R20.reuse, PT ;  /* 0x000000140300720c */ /* 0x080fe40003fa6270 */
[----:B------:R-:W-:Y:S02]  /*76f0*/  ISETP.GE.AND P2, PT, R11, R20, PT ;  /* 0x000000140b00720c */ /* 0x000fe40003f46270 */
        /* <DEDUP_REMOVED lines=21> */
[----:B------:R-:W-:Y:S02]  /*7850*/  FSEL R53, R53, -INF , P6 ;  /* 0xff80000035357808 */ /* 0x000fe40003000000 */
[----:B------:R-:W-:Y:S02]  /*7860*/  FMNMX R26, R46, R109, !PT ;  /* 0x0000006d2e1a7209 */ /* 0x000fe40007800000 */
[----:B------:R-:W-:Y:S02]  /*7870*/  ISETP.GE.AND P6, PT, R11, R18, PT ;  /* 0x000000120b00720c */ /* 0x000fe40003fc6270 */
[----:B------:R-:W-:Y:S02]  /*7880*/  IADD3 R18, R12, 0x49, RZ ;  /* 0x000000490c127810 */ /* 0x000fe40007ffe0ff */
[----:B------:R-:W-:-:S02]  /*7890*/  FMNMX R107, R45, R20, !PT ;  /* 0x000000142d6b7209 */ /* 0x000fc40007800000 */
[----:B------:R-:W-:Y:S02]  /*78a0*/  FMNMX R109, R47, R26, !PT ;  /* 0x0000001a2f6d7209 */ /* 0x000fe40007800000 */
[----:B------:R-:W-:Y:S02]  /*78b0*/  FSEL R59, R59, -INF , P6 ;  /* 0xff8000003b3b7808 */ /* 0x000fe40003000000 */
[-C--:B------:R-:W-:Y:S02]  /*78c0*/  ISETP.GE.AND P6, PT, R3, R18.reuse, PT ;  /* 0x000000120300720c */ /* 0x080fe40003fc6270 */
[----:B------:R-:W-:Y:S01]  /*78d0*/  ISETP.GE.AND P4, PT, R11, R18, PT ;  /* 0x000000120b00720c */ /* 0x000fe20003f86270 */
[----:B------:R-:W-:Y:S01]  /*78e0*/  VIADD R18, R12, 0x51 ;  /* 0x000000510c127836 */ /* 0x000fe20000000000 */
[----:B------:R-:W-:Y:S02]  /*78f0*/  FMNMX R20, R48, R107, !PT ;  /* 0x0000006b30147209 */ /* 0x000fe40007800000 */
[----:B------:R-:W-:-:S02]  /*7900*/  FMNMX R26, R50, R109, !PT ;  /* 0x0000006d321a7209 */ /* 0x000fc40007800000 */
[----:B------:R-:W-:Y:S02]  /*7910*/  FMNMX R107, R49, R20, !PT ;  /* 0x00000014316b7209 */ /* 0x000fe40007800000 */
[----:B------:R-:W-:Y:S02]  /*7920*/  FSEL R62, R62, -INF , P3 ;  /* 0xff8000003e3e7808 */ /* 0x000fe40001800000 */
[----:B------:R-:W-:Y:S02]  /*7930*/  FSEL R61, R61, -INF , P6 ;  /* 0xff8000003d3d7808 */ /* 0x000fe40003000000 */
[-C--:B------:R-:W-:Y:S02]  /*7940*/  ISETP.GE.AND P3, PT, R3, R18.reuse, PT ;  /* 0x000000120300720c */ /* 0x080fe40003f66270 */
[----:B------:R-:W-:Y:S01]  /*7950*/  ISETP.GE.AND P6, PT, R11, R18, PT ;  /* 0x000000120b00720c */ /* 0x000fe20003fc6270 */
[----:B------:R-:W-:Y:S01]  /*7960*/  VIADD R18, R12, 0x58 ;  /* 0x000000580c127836 */ /* 0x000fe20000000000 */
[----:B------:R-:W-:-:S02]  /*7970*/  FMNMX R109, R51, R26, !PT ;  /* 0x0000001a336d7209 */ /* 0x000fc40007800000 */
[----:B------:R-:W-:Y:S02]  /*7980*/  FMNMX R20, R52, R107, !PT ;  /* 0x0000006b34147209 */ /* 0x000fe40007800000 */
[----:B------:R-:W-:Y:S02]  /*7990*/  FMNMX R26, R54, R109, !PT ;  /* 0x0000006d361a7209 */ /* 0x000fe40007800000 */
[----:B------:R-:W-:Y:S02]  /*79a0*/  FSEL R63, R63, -INF , P4 ;  /* 0xff8000003f3f7808 */ /* 0x000fe40002000000 */
[----:B------:R-:W-:Y:S02]  /*79b0*/  FSEL R64, R64, -INF , P5 ;  /* 0xff80000040407808 */ /* 0x000fe40002800000 */
[-C--:B------:R-:W-:Y:S02]  /*79c0*/  ISETP.GE.AND P4, PT, R3, R18.reuse, PT ;  /* 0x000000120300720c */ /* 0x080fe40003f86270 */
[----:B------:R-:W-:-:S02]  /*79d0*/  ISETP.GE.AND P5, PT, R11, R18, PT ;  /* 0x000000120b00720c */ /* 0x000fc40003fa6270 */
[----:B------:R-:W-:Y:S02]  /*79e0*/  FMNMX R107, R53, R20, !PT ;  /* 0x00000014356b7209 */ /* 0x000fe40007800000 */
[----:B------:R-:W-:Y:S02]  /*79f0*/  IADD3 R18, R12, 0x59, RZ ;  /* 0x000000590c127810 */ /* 0x000fe40007ffe0ff */
[----:B------:R-:W-:Y:S02]  /*7a00*/  FMNMX R109, R55, R26, !PT ;  /* 0x0000001a376d7209 */ /* 0x000fe40007800000 */
[----:B------:R-:W-:Y:S02]  /*7a10*/  FSEL R66, R66, -INF , P2 ;  /* 0xff80000042427808 */ /* 0x000fe40001000000 */
[----:B------:R-:W-:Y:S02]  /*7a20*/  FSEL R65, R65, -INF , P3 ;  /* 0xff80000041417808 */ /* 0x000fe40001800000 */
[----:B------:R-:W-:-:S02]  /*7a30*/  FMNMX R20, R56, R107, !PT ;  /* 0x0000006b38147209 */ /* 0x000fc40007800000 */
[-C--:B------:R-:W-:Y:S02]  /*7a40*/  ISETP.GE.AND P2, PT, R3, R18.reuse, PT ;  /* 0x000000120300720c */ /* 0x080fe40003f46270 */
[----:B------:R-:W-:Y:S01]  /*7a50*/  ISETP.GE.AND P3, PT, R11, R18, PT ;  /* 0x000000120b00720c */ /* 0x000fe20003f66270 */
[----:B------:R-:W-:Y:S01]  /*7a60*/  VIADD R18, R12, 0x60 ;  /* 0x000000600c127836 */ /* 0x000fe20000000000 */
[----:B------:R-:W-:Y:S02]  /*7a70*/  FMNMX R26, R58, R109, !PT ;  /* 0x0000006d3a1a7209 */ /* 0x000fe40007800000 */
[----:B------:R-:W-:Y:S02]  /*7a80*/  FMNMX R107, R57, R20, !PT ;  /* 0x00000014396b7209 */ /* 0x000fe40007800000 */
[----:B------:R-:W-:Y:S02]  /*7a90*/  FSEL R67, R67, -INF , P6 ;  /* 0xff80000043437808 */ /* 0x000fe40003000000 */
[----:B------:R-:W-:-:S02]  /*7aa0*/  FSEL R68, R68, -INF , P4 ;  /* 0xff80000044447808 */ /* 0x000fc40002000000 */
[----:B------:R-:W-:Y:S02]  /*7ab0*/  FMNMX R109, R59, R26, !PT ;  /* 0x0000001a3b6d7209 */ /* 0x000fe40007800000 */
[-C--:B------:R-:W-:Y:S02]  /*7ac0*/  ISETP.GE.AND P6, PT, R3, R18.reuse, PT ;  /* 0x000000120300720c */ /* 0x080fe40003fc6270 */
[----:B------:R-:W-:Y:S01]  /*7ad0*/  ISETP.GE.AND P4, PT, R11, R18, PT ;  /* 0x000000120b00720c */ /* 0x000fe20003f86270 */
[----:B------:R-:W-:Y:S01]  /*7ae0*/  VIADD R18, R12, 0x61 ;  /* 0x000000610c127836 */ /* 0x000fe20000000000 */
[----:B------:R-:W-:Y:S02]  /*7af0*/  FMNMX R20, R60, R107, !PT ;  /* 0x0000006b3c147209 */ /* 0x000fe40007800000 */
[----:B------:R-:W-:Y:S02]  /*7b00*/  FMNMX R26, R62, R109, !PT ;  /* 0x0000006d3e1a7209 */ /* 0x000fe40007800000 */
[----:B------:R-:W-:-:S02]  /*7b10*/  FSEL R70, R70, -INF , P5 ;  /* 0xff80000046467808 */ /* 0x000fc40002800000 */
[----:B------:R-:W-:Y:S02]  /*7b20*/  FSEL R69, R69, -INF , P2 ;  /* 0xff80000045457808 */ /* 0x000fe40001000000 */
[----:B------:R-:W-:Y:S02]  /*7b30*/  FMNMX R107, R61, R20, !PT ;  /* 0x000000143d6b7209 */ /* 0x000fe40007800000 */
[-C--:B------:R-:W-:Y:S02]  /*7b40*/  ISETP.GE.AND P5, PT, R3, R18.reuse, PT ;  /* 0x000000120300720c */ /* 0x080fe40003fa6270 */
[----:B------:R-:W-:Y:S01]  /*7b50*/  ISETP.GE.AND P2, PT, R11, R18, PT ;  /* 0x000000120b00720c */ /* 0x000fe20003f46270 */
[----:B------:R-:W-:Y:S01]  /*7b60*/  VIADD R18, R12, 0x68 ;  /* 0x000000680c127836 */ /* 0x000fe20000000000 */
[----:B------:R-:W-:Y:S02]  /*7b70*/  FMNMX R109, R63, R26, !PT ;  /* 0x0000001a3f6d7209 */ /* 0x000fe40007800000 */
[----:B------:R-:W-:-:S02]  /*7b80*/  FMNMX R20, R64, R107, !PT ;  /* 0x0000006b40147209 */ /* 0x000fc40007800000 */
[----:B------:R-:W-:Y:S02]  /*7b90*/  FSEL R71, R71, -INF , P3 ;  /* 0xff80000047477808 */ /* 0x000fe40001800000 */
[----:B------:R-:W-:Y:S02]  /*7ba0*/  FSEL R72, R72, -INF , P6 ;  /* 0xff80000048487808 */ /* 0x000fe40003000000 */
[----:B------:R-:W-:Y:S02]  /*7bb0*/  FMNMX R26, R66, R109, !PT ;  /* 0x0000006d421a7209 */ /* 0x000fe40007800000 */
[-C--:B------:R-:W-:Y:S02]  /*7bc0*/  ISETP.GE.AND P3, PT, R3, R18.reuse, PT ;  /* 0x000000120300720c */ /* 0x080fe40003f66270 */
[----:B------:R-:W-:Y:S02]  /*7bd0*/  ISETP.GE.AND P6, PT, R11, R18, PT ;  /* 0x000000120b00720c */ /* 0x000fe40003fc6270 */
[----:B------:R-:W-:-:S02]  /*7be0*/  IADD3 R18, R12, 0x69, RZ ;  /* 0x000000690c127810 */ /* 0x000fc40007ffe0ff */
[----:B------:R-:W-:Y:S02]  /*7bf0*/  FMNMX R107, R65, R20, !PT ;  /* 0x00000014416b7209 */ /* 0x000fe40007800000 */
        /* <DEDUP_REMOVED lines=36> */
[----:B------:R-:W-:Y:S02]  /*7e40*/  ISETP.GE.AND P6, PT, R11, R18, PT ;  /* 0x000000120b00720c */ /* 0x000fe40003fc6270 */
[----:B------:R-:W-:Y:S02]  /*7e50*/  FMNMX R18, R80, R107, !PT ;  /* 0x0000006b50127209 */ /* 0x000fe40007800000 */
[----:B------:R-:W-:Y:S02]  /*7e60*/  FSEL R83, R83, -INF , P4 ;  /* 0xff80000053537808 */ /* 0x000fe40002000000 */
[----:B------:R-:W-:Y:S02]  /*7e70*/  FMNMX R20, R82, R109, !PT ;  /* 0x0000006d52147209 */ /* 0x000fe40007800000 */
[----:B------:R-:W-:-:S02]  /*7e80*/  FSEL R84, R84, -INF , P5 ;  /* 0xff80000054547808 */ /* 0x000fc40002800000 */
[----:B------:R-:W-:Y:S02]  /*7e90*/  FMNMX R107, R81, R18, !PT ;  /* 0x00000012516b7209 */ /* 0x000fe40007800000 */
[----:B------:R-:W-:Y:S02]  /*7ea0*/  FSEL R86, R86, -INF , P2 ;  /* 0xff80000056567808 */ /* 0x000fe40001000000 */
[----:B------:R-:W-:Y:S02]  /*7eb0*/  FMNMX R109, R83, R20, !PT ;  /* 0x00000014536d7209 */ /* 0x000fe40007800000 */
[----:B------:R-:W-:Y:S02]  /*7ec0*/  FSEL R85, R85, -INF , P3 ;  /* 0xff80000055557808 */ /* 0x000fe40001800000 */
[----:B------:R-:W-:Y:S02]  /*7ed0*/  FMNMX R18, R84, R107, !PT ;  /* 0x0000006b54127209 */ /* 0x000fe40007800000 */
[----:B------:R-:W-:-:S02]  /*7ee0*/  FSEL R87, R87, -INF , P6 ;  /* 0xff80000057577808 */ /* 0x000fc40003000000 */
[----:B------:R-:W-:Y:S02]  /*7ef0*/  FMNMX R20, R86, R109, !PT ;  /* 0x0000006d56147209 */ /* 0x000fe40007800000 */
[----:B------:R-:W-:Y:S02]  /*7f00*/  FMNMX R26, R85, R18, !PT ;  /* 0x00000012551a7209 */ /* 0x000fe40007800000 */
        /* <DEDUP_REMOVED lines=12> */
[----:B------:R-:W-:Y:S02]  /*7fd0*/  FSEL R111, R20, RZ, P3 ;  /* 0x000000ff146f7208 */ /* 0x000fe40001800000 */
[----:B------:R-:W-:Y:S01]  /*7fe0*/  ISETP.NE.AND P2, PT, R17, 0x4, PT ;  /* 0x000000041100780c */ /* 0x000fe20003f45270 */
[----:B------:R-:W-:Y:S02]  /*7ff0*/  FADD R23, -R108, R23 ;  /* 0x000000176c177221 */ /* 0x000fe40000000100 */
[----:B------:R-:W-:Y:S01]  /*8000*/  FADD R22, -R111, R22 ;  /* 0x000000166f167221 */ /* 0x000fe20000000100 */
[----:B------:R-:W-:Y:S01]  /*8010*/  SEL R17, R17, RZ, P2 ;  /* 0x000000ff11117207 */ /* 0x000fe20001000000 */
[----:B------:R-:W-:Y:S01]  /*8020*/  FMUL R104, R23, UR6 ;  /* 0x0000000617687c20 */ /* 0x000fe20008400000 */
[----:B------:R-:W-:-:S02]  /*8030*/  IMAD R23, R7, 0x8, R14 ;  /* 0x0000000807177824 */ /* 0x000fc400078e020e */
[----:B------:R-:W-:Y:S01]  /*8040*/  FMUL R22, R22, UR6 ;  /* 0x0000000616167c20 */ /* 0x000fe20008400000 */
[----:B------:R-:W-:Y:S01]  /*8050*/  VIADD R7, R7, 0x1 ;  /* 0x0000000107077836 */ /* 0x000fe20000000000 */
[----:B------:R-:W-:-:S03]  /*8060*/  FSETP.GEU.AND P3, PT, R104, -126, PT ;  /* 0xc2fc00006800780b */ /* 0x000fc60003f6e000 */
[----:B------:R-:W-:Y:S02]  /*8070*/  FSETP.GEU.AND P4, PT, R22, -126, PT ;  /* 0xc2fc00001600780b */ /* 0x000fe40003f8e000 */
[----:B------:R-:W-:Y:S02]  /*8080*/  PRMT R26, RZ, 0x654, R23 ;  /* 0x00000654ff1a7816 */ /* 0x000fe40000000017 */
[----:B------:R-:W-:Y:S02]  /*8090*/  SEL R23, RZ, 0x1, P2 ;  /* 0x00000001ff177807 */ /* 0x000fe40001000000 */
[----:B------:R1:W-:Y:S01]  /*80a0*/  SYNCS.ARRIVE.TRANS64.RED.A1T0 RZ, [R26+URZ], RZ ;  /* 0x000000ff1aff79a7 */ /* 0x0003e2000810043f */
[----:B------:R-:W-:Y:S02]  /*80b0*/  ISETP.NE.AND P2, PT, R7, 0x4, PT ;  /* 0x000000040700780c */ /* 0x000fe40003f45270 */
[----:B------:R-:W-:Y:S01]  /*80c0*/  LOP3.LUT R4, R4, R23, RZ, 0x3c, !PT ;  /* 0x0000001704047212 */ /* 0x000fe200078e3cff */
[----:B------:R-:W-:Y:S01]  /*80d0*/  @!P3 FMUL R104, R104, 0.5 ;  /* 0x3f0000006868b820 */ /* 0x000fe20000400000 */
[----:B------:R-:W-:-:S02]  /*80e0*/  LEA R23, R17, R2, 0x3 ;  /* 0x0000000211177211 */ /* 0x000fc400078e18ff */
[----:B------:R-:W-:-:S03]  /*80f0*/  @!P4 FMUL R22, R22, 0.5 ;  /* 0x3f0000001616c820 */ /* 0x000fc60000400000 */
[----:B------:R-:W2:Y:S08]  /*8100*/  MUFU.EX2 R104, R104 ;  /* 0x0000006800687308 */ /* 0x000eb00000000800 */
[----:B------:R3:W4:Y:S01]  /*8110*/  MUFU.EX2 R106, R22 ;  /* 0x00000016006a7308 */ /* 0x0007220000000800 */
[----:B--2---:R-:W-:Y:S01]  /*8120*/  @!P3 FMUL R104, R104, R104 ;  /* 0x000000686868b220 */ /* 0x004fe20000400000 */
[----:B---3--:R-:W-:-:S03]  /*8130*/  SHF.L.U32 R22, R4, 0x1f, RZ ;  /* 0x0000001f04167819 */ /* 0x008fc600000006ff */
[-C--:B------:R-:W-:Y:S01]  /*8140*/  FMUL R88, R88, R104.reuse ;  /* 0x0000006858587220 */ /* 0x080fe20000400000 */
[-C--:B------:R-:W-:Y:S01]  /*8150*/  FMUL R89, R89, R104.reuse ;  /* 0x0000006859597220 */ /* 0x080fe20000400000 */
[-C--:B------:R-:W-:Y:S01]  /*8160*/  FMUL R92, R92, R104.reuse ;  /* 0x000000685c5c7220 */ /* 0x080fe20000400000 */
[----:B------:R-:W-:Y:S01]  /*8170*/  FMUL R93, R93, R104 ;  /* 0x000000685d5d7220 */ /* 0x000fe20000400000 */
[----:B----4-:R-:W-:Y:S01]  /*8180*/  @!P4 FMUL R106, R106, R106 ;  /* 0x0000006a6a6ac220 */ /* 0x010fe20000400000 */
        /* <DEDUP_REMOVED lines=11> */
[----:B-1----:R-:W-:-:S07]  /*8240*/  FMUL R103, R103, R106 ;  /* 0x0000006a67677220 */ /* 0x002fce0000400000 */
.L_x_45:
[----:B-1----:R1:W2:Y:S02]  /*8250*/  SYNCS.PHASECHK.TRANS64.TRYWAIT P3, [R23+URZ+0x9000], R22 ;  /* 0x00900016170075a7 */ /* 0x0022a4000806017f */
[----:B--2---:R-:W-:Y:S05]  /*8260*/  @!P3 NANOSLEEP.SYNCS 0x989680 ;  /* 0x009896800000b95d */ /* 0x004fea0003900000 */
[----:B------:R-:W2:Y:S02]  /*8270*/  @!P3 SYNCS.PHASECHK.TRANS64 P3, [R23+URZ+0x9000], R22 ;  /* 0x009000161700b5a7 */ /* 0x000ea4000806007f */
[----:B--2---:R-:W-:Y:S05]  /*8280*/  @!P3 BRA `(.L_x_45) ;  /* 0xfffffffc00f0b947 */ /* 0x004fea000383ffff */
[----:B------:R-:W-:Y:S05]  /*8290*/  BSYNC B0 ;  /* 0x0000000000007941 */ /* 0x000fea0003800000 */
.L_x_44:
[----:B-1----:R-:W1:Y:S01]  /*82a0*/  LDC R22, c[0x0][0x604] ;  /* 0x00018100ff167b82 */ /* 0x002e620000000800 */
[----:B------:R-:W-:Y:S01]  /*82b0*/  IMAD.MOV.U32 R133, RZ, RZ, -0x7fffffe0 ;  /* 0x80000020ff857424 */ /* 0x000fe200078e00ff */
[----:B------:R-:W-:Y:S01]  /*82c0*/  LEA R132, R17, UR14, 0x9 ;  /* 0x0000000e11847c11 */ /* 0x000fe2000f8e48ff */
[----:B------:R-:W-:Y:S05]  /*82d0*/  WARPSYNC.ALL ;  /* 0x0000000000007948 */ /* 0x000fea0003800000 */
[----:B------:R-:W-:Y:S02]  /*82e0*/  R2UR UR6, R132 ;  /* 0x00000000840672ca */ /* 0x000fe400000e0000 */
[----:B------:R-:W-:Y:S01]  /*82f0*/  R2UR UR7, R133 ;  /* 0x00000000850772ca */ /* 0x000fe200000e0000 */
[-C--:B-1----:R-:W-:Y:S01]  /*8300*/  FMUL R107, R108, R22.reuse ;  /* 0x000000166c6b7220 */ /* 0x082fe20000400000 */
[----:B------:R-:W-:-:S03]  /*8310*/  FMUL R23, R111, R22 ;  /* 0x000000166f177220 */ /* 0x000fc60000400000 */
[-C--:B------:R-:W-:Y:S01]  /*8320*/  FFMA R24, R24, R22.reuse, -R107 ;  /* 0x0000001618187223 */ /* 0x080fe2000000086b */
[-C--:B------:R-:W-:Y:S01]  /*8330*/  FFMA R26, R105, R22.reuse, -R23 ;  /* 0x00000016691a7223 */ /* 0x080fe20000000817 */
[-CC-:B------:R-:W-:Y:S01]  /*8340*/  FFMA R28, R28, R22.reuse, -R107.reuse ;  /* 0x000000161c1c7223 */ /* 0x180fe2000000086b */
[-C--:B------:R-:W-:Y:S01]  /*8350*/  FFMA R32, R32, R22.reuse, -R107 ;  /* 0x0000001620207223 */ /* 0x080fe2000000086b */
[-C--:B------:R-:W-:Y:S01]  /*8360*/  FFMA R27, R27, R22.reuse, -R23 ;  /* 0x000000161b1b7223 */ /* 0x080fe20000000817 */
[----:B------:R-:W-:Y:S01]  /*8370*/  FSETP.GEU.AND P5, PT, R24, -126, PT ;  /* 0xc2fc00001800780b */ /* 0x000fe20003fae000 */
[-CC-:B------:R-:W-:Y:S01]  /*8380*/  FFMA R25, R25, R22.reuse, -R107.reuse ;  /* 0x0000001619197223 */ /* 0x180fe2000000086b */
[----:B------:R-:W-:Y:S01]  /*8390*/  FSETP.GEU.AND P3, PT, R26, -126, PT ;  /* 0xc2fc00001a00780b */ /* 0x000fe20003f6e000 */
[-C--:B------:R-:W-:Y:S01]  /*83a0*/  FFMA R36, R36, R22.reuse, -R107 ;  /* 0x0000001624247223 */ /* 0x080fe2000000086b */
[----:B------:R-:W-:Y:S01]  /*83b0*/  FSETP.GEU.AND P4, PT, R27, -126, PT ;  /* 0xc2fc00001b00780b */ /* 0x000fe20003f8e000 */
[-C--:B------:R-:W-:Y:S01]  /*83c0*/  FFMA R31, R31, R22.reuse, -R23 ;  /* 0x000000161f1f7223 */ /* 0x080fe20000000817 */
[----:B------:R-:W-:Y:S01]  /*83d0*/  FSETP.GEU.AND P6, PT, R25, -126, PT ;  /* 0xc2fc00001900780b */ /* 0x000fe20003fce000 */
[-C--:B------:R-:W-:Y:S01]  /*83e0*/  FFMA R29, R29, R22.reuse, -R107 ;  /* 0x000000161d1d7223 */ /* 0x080fe2000000086b */
[-C--:B------:R-:W-:Y:S01]  /*83f0*/  FFMA R30, R30, R22.reuse, -R23 ;  /* 0x000000161e1e7223 */ /* 0x080fe20000000817 */
[-C--:B------:R-:W-:Y:S01]  /*8400*/  FFMA R40, R40, R22.reuse, -R107 ;  /* 0x0000001628287223 */ /* 0x080fe2000000086b */
[-C--:B------:R-:W-:Y:S01]  /*8410*/  FFMA R35, R35, R22.reuse, -R23 ;  /* 0x0000001623237223 */ /* 0x080fe20000000817 */
[-C--:B------:R-:W-:Y:S01]  /*8420*/  FFMA R33, R33, R22.reuse, -R107 ;  /* 0x0000001621217223 */ /* 0x080fe2000000086b */
[-C--:B------:R-:W-:Y:S01]  /*8430*/  FFMA R34, R34, R22.reuse, -R23 ;  /* 0x0000001622227223 */ /* 0x080fe20000000817 */
[----:B------:R-:W-:Y:S01]  /*8440*/  @!P5 FMUL R24, R24, 0.5 ;  /* 0x3f0000001818d820 */ /* 0x000fe20000400000 */
[-C--:B------:R-:W-:Y:S01]  /*8450*/  FFMA R44, R44, R22.reuse, -R107 ;  /* 0x000000162c2c7223 */ /* 0x080fe2000000086b */
[----:B------:R-:W-:Y:S01]  /*8460*/  @!P3 FMUL R26, R26, 0.5 ;  /* 0x3f0000001a1ab820 */ /* 0x000fe20000400000 */
[-C--:B------:R-:W-:Y:S01]  /*8470*/  FFMA R39, R39, R22.reuse, -R23 ;  /* 0x0000001627277223 */ /* 0x080fe20000000817 */
[----:B------:R-:W1:Y:S01]  /*8480*/  MUFU.EX2 R105, R24 ;  /* 0x0000001800697308 */ /* 0x000e620000000800 */
[----:B------:R-:W-:Y:S01]  /*8490*/  @!P4 FMUL R27, R27, 0.5 ;  /* 0x3f0000001b1bc820 */ /* 0x000fe20000400000 */
[----:B------:R-:W-:Y:S01]  /*84a0*/  @!P6 FMUL R25, R25, 0.5 ;  /* 0x3f0000001919e820 */ /* 0x000fe20000400000 */
[-C--:B------:R-:W-:Y:S01]  /*84b0*/  FFMA R37, R37, R22.reuse, -R107 ;  /* 0x0000001625257223 */ /* 0x080fe2000000086b */
[-C--:B------:R-:W-:Y:S01]  /*84c0*/  FFMA R38, R38, R22.reuse, -R23 ;  /* 0x0000001626267223 */ /* 0x080fe20000000817 */
[-C--:B------:R-:W-:Y:S01]  /*84d0*/  FFMA R128, R48, R22.reuse, -R107 ;  /* 0x0000001630807223 */ /* 0x080fe2000000086b */
[-C--:B------:R-:W-:Y:S01]  /*84e0*/  FFMA R43, R43, R22.reuse, -R23 ;  /* 0x000000162b2b7223 */ /* 0x080fe20000000817 */
[-C--:B------:R-:W-:Y:S01]  /*84f0*/  FFMA R41, R41, R22.reuse, -R107 ;  /* 0x0000001629297223 */ /* 0x080fe2000000086b */
[----:B------:R-:W2:Y:S01]  /*8500*/  MUFU.EX2 R110, R27 ;  /* 0x0000001b006e7308 */ /* 0x000ea20000000800 */
[-CC-:B------:R-:W-:Y:S01]  /*8510*/  FFMA R42, R42, R22.reuse, -R23.reuse ;  /* 0x000000162a2a7223 */ /* 0x180fe20000000817 */
[-C--:B------:R-:W-:Y:S01]  /*8520*/  FFMA R47, R47, R22.reuse, -R23 ;  /* 0x000000162f2f7223 */ /* 0x080fe20000000817 */
[-C--:B------:R-:W-:Y:S01]  /*8530*/  FFMA R45, R45, R22.reuse, -R107 ;  /* 0x000000162d2d7223 */ /* 0x080fe2000000086b */
[-CC-:B------:R-:W-:Y:S01]  /*8540*/  FFMA R46, R46, R22.reuse, -R23.reuse ;  /* 0x000000162e2e7223 */ /* 0x180fe20000000817 */
[-C--:B------:R-:W-:Y:S01]  /*8550*/  FFMA R51, R51, R22.reuse, -R23 ;  /* 0x0000001633337223 */ /* 0x080fe20000000817 */
[-C--:B------:R-:W-:Y:S01]  /*8560*/  FFMA R49, R49, R22.reuse, -R107 ;  /* 0x0000001631317223 */ /* 0x080fe2000000086b */
[-C--:B------:R-:W-:Y:S01]  /*8570*/  FFMA R50, R50, R22.reuse, -R23 ;  /* 0x0000001632327223 */ /* 0x080fe20000000817 */
[----:B------:R-:W3:Y:S01]  /*8580*/  MUFU.EX2 R108, R25 ;  /* 0x00000019006c7308 */ /* 0x000ee20000000800 */
[----:B-1----:R-:W-:Y:S01]  /*8590*/  @!P5 FMUL R105, R105, R105 ;  /* 0x000000696969d220 */ /* 0x002fe20000400000 */
[----:B------:R-:W-:Y:S01]  /*85a0*/  FSETP.GEU.AND P5, PT, R28, -126, PT ;  /* 0xc2fc00001c00780b */ /* 0x000fe20003fae000 */
[-CC-:B------:R-:W-:Y:S01]  /*85b0*/  FFMA R56, R56, R22.reuse, -R107.reuse ;  /* 0x0000001638387223 */ /* 0x180fe2000000086b */
[-C--:B------:R-:W-:Y:S01]  /*85c0*/  FFMA R57, R57, R22.reuse, -R107 ;  /* 0x0000001639397223 */ /* 0x080fe2000000086b */
[-CC-:B------:R-:W-:Y:S01]  /*85d0*/  FFMA R58, R58, R22.reuse, -R23.reuse ;  /* 0x000000163a3a7223 */ /* 0x180fe20000000817 */
[-CC-:B------:R-:W-:Y:S01]  /*85e0*/  FFMA R62, R62, R22.reuse, -R23.reuse ;  /* 0x000000163e3e7223 */ /* 0x180fe20000000817 */
[----:B------:R-:W-:Y:S01]  /*85f0*/  FFMA R67, R67, R22, -R23 ;  /* 0x0000001643437223 */ /* 0x000fe20000000817 */
[----:B------:R-:W1:Y:S01]  /*8600*/  MUFU.EX2 R109, R26 ;  /* 0x0000001a006d7308 */ /* 0x000e620000000800 */
[----:B--2---:R-:W-:Y:S01]  /*8610*/  @!P4 FMUL R110, R110, R110 ;  /* 0x0000006e6e6ec220 */ /* 0x004fe20000400000 */
[----:B------:R-:W-:Y:S01]  /*8620*/  FSETP.GEU.AND P4, PT, R31, -126, PT ;  /* 0xc2fc00001f00780b */ /* 0x000fe20003f8e000 */
[-CC-:B------:R-:W-:Y:S01]  /*8630*/  FFMA R68, R68, R22.reuse, -R107.reuse ;  /* 0x0000001644447223 */ /* 0x180fe2000000086b */
[-CC-:B------:R-:W-:Y:S01]  /*8640*/  FFMA R69, R69, R22.reuse, -R107.reuse ;  /* 0x0000001645457223 */ /* 0x180fe2000000086b */
[-C--:B------:R-:W-:Y:S01]  /*8650*/  FFMA R73, R73, R22.reuse, -R107 ;  /* 0x0000001649497223 */ /* 0x080fe2000000086b */
[-C--:B------:R-:W-:Y:S01]  /*8660*/  FFMA R74, R74, R22.reuse, -R23 ;  /* 0x000000164a4a7223 */ /* 0x080fe20000000817 */
[----:B------:R-:W-:Y:S01]  /*8670*/  @!P5 FMUL R28, R28, 0.5 ;  /* 0x3f0000001c1cd820 */ /* 0x000fe20000400000 */
[----:B------:R-:W-:Y:S01]  /*8680*/  FFMA R76, R76, R22, -R107 ;  /* 0x000000164c4c7223 */ /* 0x000fe2000000086b */
[----:B---3--:R-:W-:Y:S01]  /*8690*/  @!P6 FMUL R108, R108, R108 ;  /* 0x0000006c6c6ce220 */ /* 0x008fe20000400000 */
[----:B------:R-:W-:Y:S01]  /*86a0*/  FSETP.GEU.AND P6, PT, R29, -126, PT ;  /* 0xc2fc00001d00780b */ /* 0x000fe20003fce000 */
[----:B------:R2:W3:Y:S01]  /*86b0*/  MUFU.EX2 R112, R28 ;  /* 0x0000001c00707308 */ /* 0x0004e20000000800 */
[-CC-:B------:R-:W-:Y:S01]  /*86c0*/  FFMA R79, R79, R22.reuse, -R23.reuse ;  /* 0x000000164f4f7223 */ /* 0x180fe20000000817 */
[----:B------:R-:W-:Y:S01]  /*86d0*/  FFMA R78, R78, R22, -R23 ;  /* 0x000000164e4e7223 */ /* 0x000fe20000000817 */
[----:B------:R-:W-:Y:S01]  /*86e0*/  F2FP.BF16.F32.PACK_AB R24, R108, R105 ;  /* 0x000000696c18723e */ /* 0x000fe200000010ff */
[----:B------:R-:W-:Y:S01]  /*86f0*/  @!P4 FMUL R31, R31, 0.5 ;  /* 0x3f0000001f1fc820 */ /* 0x000fe20000400000 */
[----:B------:R-:W-:Y:S01]  /*8700*/  FFMA R15, R104, R15, R105 ;  /* 0x0000000f680f7223 */ /* 0x000fe20000000069 */
[----:B-1----:R-:W-:Y:S01]  /*8710*/  @!P3 FMUL R109, R109, R109 ;  /* 0x0000006d6d6db220 */ /* 0x002fe20000400000 */
[----:B------:R-:W-:Y:S01]  /*8720*/  FSETP.GEU.AND P3, PT, R30, -126, PT ;  /* 0xc2fc00001e00780b */ /* 0x000fe20003f6e000 */
[----:B------:R-:W1:Y:S01]  /*8730*/  MUFU.EX2 R117, R31 ;  /* 0x0000001f00757308 */ /* 0x000e620000000800 */
[----:B--2---:R-:W-:-:S02]  /*8740*/  VIADD R28, R132, 0x40 ;  /* 0x00000040841c7836 */ /* 0x004fc40000000000 */
[----:B------:R-:W-:Y:S01]  /*8750*/  FFMA R13, R106, R13, R109 ;  /* 0x0000000d6a0d7223 */ /* 0x000fe2000000006d */
[----:B------:R-:W-:Y:S01]  /*8760*/  F2FP.BF16.F32.PACK_AB R25, R110, R109 ;  /* 0x0000006d6e19723e */ /* 0x000fe200000010ff */
[----:B------:R-:W-:Y:S01]  /*8770*/  @!P6 FMUL R29, R29, 0.5 ;  /* 0x3f0000001d1de820 */ /* 0x000fe20000400000 */
[----:B------:R-:W-:Y:S01]  /*8780*/  FADD R15, R15, R108 ;  /* 0x0000006c0f0f7221 */ /* 0x000fe20000000000 */
[----:B------:R-:W-:Y:S01]  /*8790*/  FADD R13, R13, R110 ;  /* 0x0000006e0d0d7221 */ /* 0x000fe20000000000 */
[--C-:B------:R-:W-:Y:S01]  /*87a0*/  FFMA R83, R83, R22, -R23.reuse ;  /* 0x0000001653537223 */ /* 0x100fe20000000817 */
[----:B------:R2:W4:Y:S01]  /*87b0*/  MUFU.EX2 R113, R29 ;  /* 0x0000001d00717308 */ /* 0x0005220000000800 */
[----:B---3--:R-:W-:Y:S01]  /*87c0*/  @!P5 FMUL R112, R112, R112 ;  /* 0x000000707070d220 */ /* 0x008fe20000400000 */
[----:B------:R-:W-:Y:S01]  /*87d0*/  FSETP.GEU.AND P5, PT, R32, -126, PT ;  /* 0xc2fc00002000780b */ /* 0x000fe20003fae000 */
[-C--:B------:R-:W-:Y:S01]  /*87e0*/  FFMA R82, R82, R22.reuse, -R23 ;  /* 0x0000001652527223 */ /* 0x080fe20000000817 */
[----:B------:R-:W-:Y:S01]  /*87f0*/  @!P3 FMUL R30, R30, 0.5 ;  /* 0x3f0000001e1eb820 */ /* 0x000fe20000400000 */
[-C--:B------:R-:W-:Y:S01]  /*8800*/  FFMA R85, R85, R22.reuse, -R107 ;  /* 0x0000001655557223 */ /* 0x080fe2000000086b */
[----:B------:R-:W-:-:S02]  /*8810*/  FFMA R86, R86, R22, -R23 ;  /* 0x0000001656567223 */ /* 0x000fc40000000817 */
[----:B------:R3:W5:Y:S01]  /*8820*/  MUFU.EX2 R116, R30 ;  /* 0x0000001e00747308 */ /* 0x0007620000000800 */
[----:B-1----:R-:W-:Y:S01]  /*8830*/  @!P4 FMUL R117, R117, R117 ;  /* 0x000000757575c220 */ /* 0x002fe20000400000 */
[----:B------:R-:W-:Y:S01]  /*8840*/  FSETP.GEU.AND P4, PT, R35, -126, PT ;  /* 0xc2fc00002300780b */ /* 0x000fe20003f8e000 */
[----:B--2---:R-:W-:-:S04]  /*8850*/  IMAD.MOV.U32 R29, RZ, RZ, -0x7fffffe0 ;  /* 0x80000020ff1d7424 */ /* 0x004fc800078e00ff */
[----:B------:R-:W-:Y:S01]  /*8860*/  @!P5 FMUL R32, R32, 0.5 ;  /* 0x3f0000002020d820 */ /* 0x000fe20000400000 */
[----:B----4-:R-:W-:Y:S01]  /*8870*/  @!P6 FMUL R113, R113, R113 ;  /* 0x000000717171e220 */ /* 0x010fe20000400000 */
[----:B------:R-:W-:Y:S02]  /*8880*/  FSETP.GEU.AND P6, PT, R33, -126, PT ;  /* 0xc2fc00002100780b */ /* 0x000fe40003fce000 */
[----:B------:R1:W2:Y:S01]  /*8890*/  MUFU.EX2 R111, R32 ;  /* 0x00000020006f7308 */ /* 0x0002a20000000800 */
[----:B---3--:R-:W-:Y:S01]  /*88a0*/  FFMA R30, R52, R22, -R107 ;  /* 0x00000016341e7223 */ /* 0x008fe2000000086b */
[----:B------:R-:W-:Y:S02]  /*88b0*/  F2FP.BF16.F32.PACK_AB R26, R113, R112 ;  /* 0x00000070711a723e */ /* 0x000fe400000010ff */
[----:B------:R-:W-:Y:S01]  /*88c0*/  @!P4 FMUL R35, R35, 0.5 ;  /* 0x3f0000002323c820 */ /* 0x000fe20000400000 */
[----:B------:R-:W-:Y:S01]  /*88d0*/  FADD R112, R15, R112 ;  /* 0x000000700f707221 */ /* 0x000fe20000000000 */
[----:B-----5:R-:W-:Y:S01]  /*88e0*/  @!P3 FMUL R116, R116, R116 ;  /* 0x000000747474b220 */ /* 0x020fe20000400000 */
[----:B------:R-:W-:Y:S01]  /*88f0*/  FSETP.GEU.AND P3, PT, R34, -126, PT ;  /* 0xc2fc00002200780b */ /* 0x000fe20003f6e000 */
[----:B------:R-:W3:Y:S01]  /*8900*/  MUFU.EX2 R118, R35 ;  /* 0x0000002300767308 */ /* 0x000ee20000000800 */
[----:B-1----:R-:W-:Y:S01]  /*8910*/  IADD3 R32, R132, 0x80, RZ ;  /* 0x0000008084207810 */ /* 0x002fe20007ffe0ff */
[----:B------:R-:W-:Y:S01]  /*8920*/  FADD R112, R112, R113 ;  /* 0x0000007170707221 */ /* 0x000fe20000000000 */
[----:B------:R-:W-:Y:S01]  /*8930*/  F2FP.BF16.F32.PACK_AB R27, R117, R116 ;  /* 0x00000074751b723e */ /* 0x000fe200000010ff */
[----:B------:R-:W-:Y:S01]  /*8940*/  @!P6 FMUL R33, R33, 0.5 ;  /* 0x3f0000002121e820 */ /* 0x000fe20000400000 */
[----:B------:R-:W-:-:S02]  /*8950*/  FADD R116, R13, R116 ;  /* 0x000000740d747221 */ /* 0x000fc40000000000 */
[----:B------:R-:W-:Y:S01]  /*8960*/  WARPGROUP.ARRIVE ;  /* 0x00000000000079c5 */ /* 0x000fe20000000000 */
[----:B------:R1:W4:Y:S01]  /*8970*/  MUFU.EX2 R114, R33 ;  /* 0x0000002100727308 */ /* 0x0003220000000800 */
[----:B--2---:R-:W-:Y:S01]  /*8980*/  @!P5 FMUL R111, R111, R111 ;  /* 0x0000006f6f6fd220 */ /* 0x004fe20000400000 */
[----:B------:R-:W-:Y:S01]  /*8990*/  FSETP.GEU.AND P5, PT, R36, -126, PT ;  /* 0xc2fc00002400780b */ /* 0x000fe20003fae000 */
[----:B------:R-:W-:Y:S01]  /*89a0*/  FADD R116, R116, R117 ;  /* 0x0000007574747221 */ /* 0x000fe20000000000 */
[----:B------:R-:W-:Y:S01]  /*89b0*/  @!P3 FMUL R34, R34, 0.5 ;  /* 0x3f0000002222b820 */ /* 0x000fe20000400000 */
[----:B------:R-:W-:Y:S01]  /*89c0*/  HGMMA.64x32x16.F32.BF16 R88, R24, gdesc[UR4].tnspB, R88, gsb0 ;  /* 0x4060000418587df0 */ /* 0x000fe20008001858 */
[----:B------:R-:W-:Y:S02]  /*89d0*/  R2UR UR6, R28 ;  /* 0x000000001c0672ca */ /* 0x000fe400000e0000 */
[----:B------:R-:W2:Y:S01]  /*89e0*/  MUFU.EX2 R115, R34 ;  /* 0x0000002200737308 */ /* 0x000ea20000000800 */
[----:B---3--:R-:W-:Y:S01]  /*89f0*/  @!P4 FMUL R118, R118, R118 ;  /* 0x000000767676c220 */ /* 0x008fe20000400000 */
[----:B------:R-:W-:Y:S01]  /*8a00*/  FSETP.GEU.AND P4, PT, R39, -126, PT ;  /* 0xc2fc00002700780b */ /* 0x000fe20003f8e000 */
[----:B-1----:R-:W-:Y:S01]  /*8a10*/  IMAD.MOV.U32 R33, RZ, RZ, -0x7fffffe0 ;  /* 0x80000020ff217424 */ /* 0x002fe200078e00ff */
[----:B------:R-:W-:-:S03]  /*8a20*/  R2UR UR7, R29 ;  /* 0x000000001d0772ca */ /* 0x000fc600000e0000 */
[----:B------:R-:W-:Y:S01]  /*8a30*/  @!P5 FMUL R36, R36, 0.5 ;  /* 0x3f0000002424d820 */ /* 0x000fe20000400000 */
[----:B----4-:R-:W-:Y:S01]  /*8a40*/  @!P6 FMUL R114, R114, R114 ;  /* 0x000000727272e220 */ /* 0x010fe20000400000 */
[----:B------:R-:W-:Y:S02]  /*8a50*/  FSETP.GEU.AND P6, PT, R37, -126, PT ;  /* 0xc2fc00002500780b */ /* 0x000fe40003fce000 */
[----:B------:R-:W1:Y:S02]  /*8a60*/  MUFU.EX2 R119, R36 ;  /* 0x0000002400777308 */ /* 0x000e640000000800 */
[----:B------:R-:W-:Y:S02]  /*8a70*/  F2FP.BF16.F32.PACK_AB R28, R114, R111 ;  /* 0x0000006f721c723e */ /* 0x000fe400000010ff */
[----:B------:R-:W-:Y:S01]  /*8a80*/  @!P4 FMUL R39, R39, 0.5 ;  /* 0x3f0000002727c820 */ /* 0x000fe20000400000 */
[----:B------:R-:W-:Y:S01]  /*8a90*/  FADD R111, R112, R111 ;  /* 0x0000006f706f7221 */ /* 0x000fe20000000000 */
[----:B--2---:R-:W-:Y:S01]  /*8aa0*/  @!P3 FMUL R115, R115, R115 ;  /* 0x000000737373b220 */ /* 0x004fe20000400000 */
[----:B------:R-:W-:Y:S01]  /*8ab0*/  FSETP.GEU.AND P3, PT, R38, -126, PT ;  /* 0xc2fc00002600780b */ /* 0x000fe20003f6e000 */
[----:B------:R-:W2:Y:S01]  /*8ac0*/  MUFU.EX2 R122, R39 ;  /* 0x00000027007a7308 */ /* 0x000ea20000000800 */
[----:B------:R-:W-:-:S02]  /*8ad0*/  FADD R114, R111, R114 ;  /* 0x000000726f727221 */ /* 0x000fc40000000000 */
[----:B------:R-:W-:Y:S01]  /*8ae0*/  F2FP.BF16.F32.PACK_AB R29, R118, R115 ;  /* 0x00000073761d723e */ /* 0x000fe200000010ff */
[----:B------:R-:W-:Y:S01]  /*8af0*/  @!P6 FMUL R37, R37, 0.5 ;  /* 0x3f0000002525e820 */ /* 0x000fe20000400000 */
[----:B------:R-:W-:-:S03]  /*8b00*/  FADD R115, R116, R115 ;  /* 0x0000007374737221 */ /* 0x000fc60000000000 */
[----:B------:R-:W3:Y:S01]  /*8b10*/  MUFU.EX2 R120, R37 ;  /* 0x0000002500787308 */ /* 0x000ee20000000800 */
[----:B-1----:R-:W-:Y:S01]  /*8b20*/  @!P5 FMUL R119, R119, R119 ;  /* 0x000000777777d220 */ /* 0x002fe20000400000 */
[----:B------:R-:W-:Y:S01]  /*8b30*/  FSETP.GEU.AND P5, PT, R40, -126, PT ;  /* 0xc2fc00002800780b */ /* 0x000fe20003fae000 */
[----:B------:R-:W-:Y:S01]  /*8b40*/  FADD R118, R115, R118 ;  /* 0x0000007673767221 */ /* 0x000fe20000000000 */
[----:B------:R-:W-:-:S04]  /*8b50*/  @!P3 FMUL R38, R38, 0.5 ;  /* 0x3f0000002626b820 */ /* 0x000fc80000400000 */
[----:B------:R-:W1:Y:S01]  /*8b60*/  MUFU.EX2 R121, R38 ;  /* 0x0000002600797308 */ /* 0x000e620000000800 */
[----:B--2---:R-:W-:Y:S01]  /*8b70*/  @!P4 FMUL R122, R122, R122 ;  /* 0x0000007a7a7ac220 */ /* 0x004fe20000400000 */
[----:B------:R-:W-:-:S05]  /*8b80*/  FSETP.GEU.AND P4, PT, R43, -126, PT ;  /* 0xc2fc00002b00780b */ /* 0x000fca0003f8e000 */
[----:B------:R-:W-:Y:S01]  /*8b90*/  @!P5 FMUL R40, R40, 0.5 ;  /* 0x3f0000002828d820 */ /* 0x000fe20000400000 */
[----:B---3--:R-:W-:Y:S01]  /*8ba0*/  @!P6 FMUL R120, R120, R120 ;  /* 0x000000787878e220 */ /* 0x008fe20000400000 */
[----:B------:R-:W-:Y:S02]  /*8bb0*/  FSETP.GEU.AND P6, PT, R41, -126, PT ;  /* 0xc2fc00002900780b */ /* 0x000fe40003fce000 */
[----:B------:R-:W2:Y:S01]  /*8bc0*/  MUFU.EX2 R123, R40 ;  /* 0x00000028007b7308 */ /* 0x000ea20000000800 */
[----:B------:R-:W-:Y:S02]  /*8bd0*/  WARPGROUP.DEPBAR.LE gsb0, 0x0 ;  /* 0x00008000000079c5 */ /* 0x000fe40000010000 */
[-C--:B------:R-:W-:Y:S01]  /*8be0*/  FFMA R27, R53, R22.reuse, -R107 ;  /* 0x00000016351b7223 */ /* 0x080fe2000000086b */
[----:B------:R-:W-:Y:S01]  /*8bf0*/  @!P4 FMUL R43, R43, 0.5 ;  /* 0x3f0000002b2bc820 */ /* 0x000fe20000400000 */
[-CC-:B------:R-:W-:Y:S01]  /*8c00*/  FFMA R53, R55, R22.reuse, -R23.reuse ;  /* 0x0000001637357223 */ /* 0x180fe20000000817 */
[----:B-1----:R-:W-:Y:S01]  /*8c10*/  @!P3 FMUL R121, R121, R121 ;  /* 0x000000797979b220 */ /* 0x002fe20000400000 */
[----:B------:R-:W-:Y:S01]  /*8c20*/  FSETP.GEU.AND P3, PT, R42, -126, PT ;  /* 0xc2fc00002a00780b */ /* 0x000fe20003f6e000 */
[----:B------:R-:W1:Y:S01]  /*8c30*/  MUFU.EX2 R129, R43 ;  /* 0x0000002b00817308 */ /* 0x000e620000000800 */
[-C--:B------:R-:W-:Y:S01]  /*8c40*/  FFMA R26, R54, R22.reuse, -R23 ;  /* 0x00000016361a7223 */ /* 0x080fe20000000817 */
[-CC-:B------:R-:W-:Y:S01]  /*8c50*/  FFMA R54, R60, R22.reuse, -R107.reuse ;  /* 0x000000163c367223 */ /* 0x180fe2000000086b */
[----:B------:R-:W-:Y:S01]  /*8c60*/  F2FP.BF16.F32.PACK_AB R31, R122, R121 ;  /* 0x000000797a1f723e */ /* 0x000fe200000010ff */
[----:B------:R-:W-:Y:S01]  /*8c70*/  @!P6 FMUL R41, R41, 0.5 ;  /* 0x3f0000002929e820 */ /* 0x000fe20000400000 */
[-C--:B------:R-:W-:Y:S01]  /*8c80*/  FFMA R55, R61, R22.reuse, -R107 ;  /* 0x000000163d377223 */ /* 0x080fe2000000086b */
[-C--:B------:R-:W-:Y:S01]  /*8c90*/  FFMA R61, R71, R22.reuse, -R23 ;  /* 0x00000016473d7223 */ /* 0x080fe20000000817 */
[----:B------:R-:W-:Y:S01]  /*8ca0*/  FFMA R60, R77, R22, -R107 ;  /* 0x000000164d3c7223 */ /* 0x000fe2000000086b */
[----:B------:R-:W3:Y:S01]  /*8cb0*/  MUFU.EX2 R125, R41 ;  /* 0x00000029007d7308 */ /* 0x000ee20000000800 */
[----:B--2---:R-:W-:Y:S01]  /*8cc0*/  @!P5 FMUL R123, R123, R123 ;  /* 0x0000007b7b7bd220 */ /* 0x004fe20000400000 */
[----:B------:R-:W-:Y:S01]  /*8cd0*/  FSETP.GEU.AND P5, PT, R44, -126, PT ;  /* 0xc2fc00002c00780b */ /* 0x000fe20003fae000 */
[----:B------:R-:W-:Y:S01]  /*8ce0*/  FADD R121, R118, R121 ;  /* 0x0000007976797221 */ /* 0x000fe20000000000 */
[----:B------:R-:W-:-:S03]  /*8cf0*/  @!P3 FMUL R42, R42, 0.5 ;  /* 0x3f0000002a2ab820 */ /* 0x000fc60000400000 */
[----:B------:R-:W-:Y:S01]  /*8d00*/  FADD R121, R121, R122 ;  /* 0x0000007a79797221 */ /* 0x000fe20000000000 */
[----:B------:R-:W2:Y:S01]  /*8d10*/  MUFU.EX2 R126, R42 ;  /* 0x0000002a007e7308 */ /* 0x000ea20000000800 */
[----:B-1----:R-:W-:Y:S01]  /*8d20*/  @!P4 FMUL R129, R129, R129 ;  /* 0x000000818181c220 */ /* 0x002fe20000400000 */
[----:B------:R-:W-:-:S05]  /*8d30*/  FSETP.GEU.AND P4, PT, R47, -126, PT ;  /* 0xc2fc00002f00780b */ /* 0x000fca0003f8e000 */
[----:B------:R-:W-:Y:S01]  /*8d40*/  @!P5 FMUL R44, R44, 0.5 ;  /* 0x3f0000002c2cd820 */ /* 0x000fe20000400000 */
[----:B---3--:R-:W-:Y:S01]  /*8d50*/  @!P6 FMUL R125, R125, R125 ;  /* 0x0000007d7d7de220 */ /* 0x008fe20000400000 */
[----:B------:R-:W-:Y:S02]  /*8d60*/  FSETP.GEU.AND P6, PT, R45, -126, PT ;  /* 0xc2fc00002d00780b */ /* 0x000fe40003fce000 */
[----:B------:R-:W1:Y:S04]  /*8d70*/  MUFU.EX2 R131, R44 ;  /* 0x0000002c00837308 */ /* 0x000e680000000800 */
[----:B------:R-:W-:Y:S01]  /*8d80*/  @!P4 FMUL R47, R47, 0.5 ;  /* 0x3f0000002f2fc820 */ /* 0x000fe20000400000 */
[----:B--2---:R-:W-:Y:S01]  /*8d90*/  @!P3 FMUL R126, R126, R126 ;  /* 0x0000007e7e7eb220 */ /* 0x004fe20000400000 */
[----:B------:R-:W-:-:S02]  /*8da0*/  FSETP.GEU.AND P3, PT, R46, -126, PT ;  /* 0xc2fc00002e00780b */ /* 0x000fc40003f6e000 */
[----:B------:R-:W2:Y:S03]  /*8db0*/  MUFU.EX2 R127, R47 ;  /* 0x0000002f007f7308 */ /* 0x000ea60000000800 */
[----:B------:R-:W-:-:S05]  /*8dc0*/  @!P6 FMUL R45, R45, 0.5 ;  /* 0x3f0000002d2de820 */ /* 0x000fca0000400000 */
[----:B------:R-:W3:Y:S01]  /*8dd0*/  MUFU.EX2 R124, R45 ;  /* 0x0000002d007c7308 */ /* 0x000ee20000000800 */
[----:B-1----:R-:W-:Y:S01]  /*8de0*/  @!P5 FMUL R131, R131, R131 ;  /* 0x000000838383d220 */ /* 0x002fe20000400000 */
[----:B------:R-:W-:Y:S01]  /*8df0*/  FSETP.GEU.AND P5, PT, R128, -126, PT ;  /* 0xc2fc00008000780b */ /* 0x000fe20003fae000 */
[----:B------:R-:W-:-:S05]  /*8e00*/  @!P3 FMUL R46, R46, 0.5 ;  /* 0x3f0000002e2eb820 */ /* 0x000fca0000400000 */
[----:B------:R-:W1:Y:S01]  /*8e10*/  MUFU.EX2 R48, R46 ;  /* 0x0000002e00307308 */ /* 0x000e620000000800 */
[----:B--2---:R-:W-:Y:S01]  /*8e20*/  @!P4 FMUL R127, R127, R127 ;  /* 0x0000007f7f7fc220 */ /* 0x004fe20000400000 */
[----:B------:R-:W-:-:S05]  /*8e30*/  FSETP.GEU.AND P4, PT, R51, -126, PT ;  /* 0xc2fc00003300780b */ /* 0x000fca0003f8e000 */
[----:B------:R-:W-:Y:S01]  /*8e40*/  @!P5 FMUL R128, R128, 0.5 ;  /* 0x3f0000008080d820 */ /* 0x000fe20000400000 */
[----:B---3--:R-:W-:Y:S01]  /*8e50*/  @!P6 FMUL R124, R124, R124 ;  /* 0x0000007c7c7ce220 */ /* 0x008fe20000400000 */
[----:B------:R-:W-:-:S04]  /*8e60*/  FSETP.GEU.AND P6, PT, R49, -126, PT ;  /* 0xc2fc00003100780b */ /* 0x000fc80003fce000 */
[----:B------:R-:W2:Y:S01]  /*8e70*/  MUFU.EX2 R128, R128 ;  /* 0x0000008000807308 */ /* 0x000ea20000000800 */
[----:B------:R-:W-:Y:S01]  /*8e80*/  F2FP.BF16.F32.PACK_AB R34, R124, R131 ;  /* 0x000000837c22723e */ /* 0x000fe200000010ff */
[----:B------:R-:W-:Y:S01]  /*8e90*/  @!P4 FMUL R51, R51, 0.5 ;  /* 0x3f0000003333c820 */ /* 0x000fe20000400000 */
[----:B-1----:R-:W-:Y:S01]  /*8ea0*/  @!P3 FMUL R48, R48, R48 ;  /* 0x000000303030b220 */ /* 0x002fe20000400000 */
[----:B------:R-:W-:-:S04]  /*8eb0*/  FSETP.GEU.AND P3, PT, R50, -126, PT ;  /* 0xc2fc00003200780b */ /* 0x000fc80003f6e000 */
[----:B------:R-:W1:Y:S01]  /*8ec0*/  MUFU.EX2 R25, R51 ;  /* 0x0000003300197308 */ /* 0x000e620000000800 */
[----:B------:R-:W-:Y:S01]  /*8ed0*/  F2FP.BF16.F32.PACK_AB R35, R127, R48 ;  /* 0x000000307f23723e */ /* 0x000fe200000010ff */
[----:B------:R-:W-:-:S06]  /*8ee0*/  @!P6 FMUL R49, R49, 0.5 ;  /* 0x3f0000003131e820 */ /* 0x000fcc0000400000 */
[----:B------:R-:W3:Y:S01]  /*8ef0*/  MUFU.EX2 R133, R49 ;  /* 0x0000003100857308 */ /* 0x000ee20000000800 */
[----:B--2---:R-:W-:Y:S01]  /*8f00*/  @!P5 FMUL R128, R128, R128 ;  /* 0x000000808080d220 */ /* 0x004fe20000400000 */
[----:B------:R-:W-:Y:S01]  /*8f10*/  FSETP.GEU.AND P5, PT, R30, -126, PT ;  /* 0xc2fc00001e00780b */ /* 0x000fe20003fae000 */
[----:B------:R-:W-:-:S05]  /*8f20*/  @!P3 FMUL R50, R50, 0.5 ;  /* 0x3f0000003232b820 */ /* 0x000fca0000400000 */
[----:B------:R-:W2:Y:S01]  /*8f30*/  MUFU.EX2 R52, R50 ;  /* 0x0000003200347308 */ /* 0x000ea20000000800 */
[----:B-1----:R-:W-:Y:S01]  /*8f40*/  @!P4 FMUL R25, R25, R25 ;  /* 0x000000191919c220 */ /* 0x002fe20000400000 */
[----:B------:R-:W-:-:S05]  /*8f50*/  FSETP.GEU.AND P4, PT, R53, -126, PT ;  /* 0xc2fc00003500780b */ /* 0x000fca0003f8e000 */
[----:B------:R-:W-:Y:S01]  /*8f60*/  @!P5 FMUL R30, R30, 0.5 ;  /* 0x3f0000001e1ed820 */ /* 0x000fe20000400000 */
[----:B---3--:R-:W-:Y:S01]  /*8f70*/  @!P6 FMUL R133, R133, R133 ;  /* 0x000000858585e220 */ /* 0x008fe20000400000 */
[----:B------:R-:W-:Y:S02]  /*8f80*/  FSETP.GEU.AND P6, PT, R27, -126, PT ;  /* 0xc2fc00001b00780b */ /* 0x000fe40003fce000 */
[----:B------:R1:W3:Y:S02]  /*8f90*/  MUFU.EX2 R24, R30 ;  /* 0x0000001e00187308 */ /* 0x0002e40000000800 */
[----:B------:R-:W-:Y:S02]  /*8fa0*/  F2FP.BF16.F32.PACK_AB R36, R133, R128 ;  /* 0x000000808524723e */ /* 0x000fe400000010ff */
[----:B------:R-:W-:Y:S01]  /*8fb0*/  @!P4 FMUL R53, R53, 0.5 ;  /* 0x3f0000003535c820 */ /* 0x000fe20000400000 */
[----:B--2---:R-:W-:Y:S01]  /*8fc0*/  @!P3 FMUL R52, R52, R52 ;  /* 0x000000343434b220 */ /* 0x004fe20000400000 */
[----:B------:R-:W-:-:S02]  /*8fd0*/  FSETP.GEU.AND P3, PT, R26, -126, PT ;  /* 0xc2fc00001a00780b */ /* 0x000fc40003f6e000 */
[----:B-1----:R-:W-:Y:S02]  /*8fe0*/  F2FP.BF16.F32.PACK_AB R30, R120, R119 ;  /* 0x00000077781e723e */ /* 0x002fe400000010ff */
[----:B------:R-:W1:Y:S01]  /*8ff0*/  MUFU.EX2 R53, R53 ;  /* 0x0000003500357308 */ /* 0x000e620000000800 */
[----:B------:R-:W-:Y:S01]  /*9000*/  F2FP.BF16.F32.PACK_AB R37, R25, R52 ;  /* 0x000000341925723e */ /* 0x000fe200000010ff */
[----:B------:R-:W-:Y:S01]  /*9010*/  @!P6 FMUL R27, R27, 0.5 ;  /* 0x3f0000001b1be820 */ /* 0x000fe20000400000 */
[----:B------:R-:W-:Y:S01]  /*9020*/  WARPGROUP.ARRIVE ;  /* 0x00000000000079c5 */ /* 0x000fe20000000000 */
[----:B------:R-:W-:Y:S01]  /*9030*/  FADD R119, R114, R119 ;  /* 0x0000007772777221 */ /* 0x000fe20000000000 */
[----:B---3--:R-:W-:-:S03]  /*9040*/  @!P5 FMUL R24, R24, R24 ;  /* 0x000000181818d220 */ /* 0x008fc60000400000 */
[----:B------:R-:W2:Y:S01]  /*9050*/  MUFU.EX2 R27, R27 ;  /* 0x0000001b001b7308 */ /* 0x000ea20000000800 */
[----:B------:R-:W-:Y:S01]  /*9060*/  HGMMA.64x32x16.F32.BF16 R88, R28, gdesc[UR4].tnspB, R88, gsb0 ;  /* 0x406000041c587df0 */ /* 0x000fe20008001858 */
[----:B------:R-:W-:Y:S01]  /*9070*/  R2UR UR6, R32 ;  /* 0x00000000200672ca */ /* 0x000fe200000e0000 */
[----:B------:R-:W-:Y:S01]  /*9080*/  @!P3 FMUL R26, R26, 0.5 ;  /* 0x3f0000001a1ab820 */ /* 0x000fe20000400000 */
[----:B------:R-:W-:Y:S01]  /*9090*/  R2UR UR7, R33 ;  /* 0x00000000210772ca */ /* 0x000fe200000e0000 */
[----:B------:R-:W-:Y:S01]  /*90a0*/  FADD R120, R119, R120 ;  /* 0x0000007877787221 */ /* 0x000fe20000000000 */
[----:B------:R-:W-:Y:S02]  /*90b0*/  F2FP.BF16.F32.PACK_AB R32, R125, R123 ;  /* 0x0000007b7d20723e */ /* 0x000fe400000010ff */
[----:B------:R-:W-:Y:S01]  /*90c0*/  F2FP.BF16.F32.PACK_AB R33, R129, R126 ;  /* 0x0000007e8121723e */ /* 0x000fe200000010ff */
[----:B------:R-:W3:Y:S01]  /*90d0*/  MUFU.EX2 R26, R26 ;  /* 0x0000001a001a7308 */ /* 0x000ee20000000800 */
[----:B-1----:R-:W-:Y:S01]  /*90e0*/  @!P4 FMUL R53, R53, R53 ;  /* 0x000000353535c220 */ /* 0x002fe20000400000 */
[----:B------:R-:W-:Y:S01]  /*90f0*/  FSETP.GEU.AND P5, PT, R56, -126, PT ;  /* 0xc2fc00003800780b */ /* 0x000fe20003fae000 */
[----:B------:R-:W-:Y:S01]  /*9100*/  FADD R126, R121, R126 ;  /* 0x0000007e797e7221 */ /* 0x000fe20000000000 */
[----:B------:R-:W-:-:S03]  /*9110*/  FADD R120, R120, R123 ;  /* 0x0000007b78787221 */ /* 0x000fc60000000000 */
[----:B------:R-:W-:Y:S01]  /*9120*/  FADD R129, R126, R129 ;  /* 0x000000817e817221 */ /* 0x000fe20000000000 */
[----:B--2---:R-:W-:Y:S01]  /*9130*/  @!P6 FMUL R27, R27, R27 ;  /* 0x0000001b1b1be220 */ /* 0x004fe20000400000 */
[----:B------:R-:W-:Y:S01]  /*9140*/  FSETP.GEU.AND P6, PT, R57, -126, PT ;  /* 0xc2fc00003900780b */ /* 0x000fe20003fce000 */
[----:B------:R-:W-:-:S03]  /*9150*/  FADD R120, R120, R125 ;  /* 0x0000007d78787221 */ /* 0x000fc60000000000 */
[----:B------:R-:W-:Y:S01]  /*9160*/  F2FP.BF16.F32.PACK_AB R38, R27, R24 ;  /* 0x000000181b26723e */ /* 0x000fe200000010ff */
[----:B------:R-:W-:Y:S01]  /*9170*/  FADD R131, R120, R131 ;  /* 0x0000008378837221 */ /* 0x000fe20000000000 */
[----:B------:R-:W-:Y:S01]  /*9180*/  @!P5 FMUL R56, R56, 0.5 ;  /* 0x3f0000003838d820 */ /* 0x000fe20000400000 */
[----:B---3--:R-:W-:Y:S01]  /*9190*/  @!P3 FMUL R26, R26, R26 ;  /* 0x0000001a1a1ab220 */ /* 0x008fe20000400000 */
[----:B------:R-:W-:Y:S01]  /*91a0*/  FSETP.GEU.AND P3, PT, R58, -126, PT ;  /* 0xc2fc00003a00780b */ /* 0x000fe20003f6e000 */
[----:B------:R-:W-:-:S04]  /*91b0*/  FADD R131, R131, R124 ;  /* 0x0000007c83837221 */ /* 0x000fc80000000000 */
[----:B------:R-:W-:Y:S01]  /*91c0*/  @!P6 FMUL R57, R57, 0.5 ;  /* 0x3f0000003939e820 */ /* 0x000fe20000400000 */
[----:B------:R-:W-:Y:S01]  /*91d0*/  F2FP.BF16.F32.PACK_AB R39, R53, R26 ;  /* 0x0000001a3527723e */ /* 0x000fe200000010ff */
[----:B------:R-:W-:-:S04]  /*91e0*/  FADD R128, R131, R128 ;  /* 0x0000008083807221 */ /* 0x000fc80000000000 */
[----:B------:R-:W-:Y:S02]  /*91f0*/  FADD R133, R128, R133 ;  /* 0x0000008580857221 */ /* 0x000fe40000000000 */
[----:B------:R-:W-:Y:S02]  /*9200*/  @!P3 FMUL R58, R58, 0.5 ;  /* 0x3f0000003a3ab820 */ /* 0x000fe40000400000 */
[----:B------:R-:W-:Y:S01]  /*9210*/  FADD R24, R133, R24 ;  /* 0x0000001885187221 */ /* 0x000fe20000000000 */
[----:B------:R-:W-:-:S03]  /*9220*/  IMAD.MOV.U32 R133, RZ, RZ, -0x7fffffe0 ;  /* 0x80000020ff857424 */ /* 0x000fc600078e00ff */
[----:B------:R-:W-:Y:S01]  /*9230*/  FADD R27, R24, R27 ;  /* 0x0000001b181b7221 */ /* 0x000fe20000000000 */
[----:B------:R-:W-:Y:S02]  /*9240*/  WARPGROUP.DEPBAR.LE gsb0, 0x0 ;  /* 0x00008000000079c5 */ /* 0x000fe40000010000 */
[----:B------:R-:W-:Y:S01]  /*9250*/  WARPGROUP.ARRIVE ;  /* 0x00000000000079c5 */ /* 0x000fe20000000000 */
[-C--:B------:R-:W-:Y:S01]  /*9260*/  FFMA R31, R59, R22.reuse, -R23 ;  /* 0x000000163b1f7223 */ /* 0x080fe20000000817 */
[----:B------:R1:W2:Y:S01]  /*9270*/  MUFU.EX2 R28, R56 ;  /* 0x00000038001c7308 */ /* 0x0002a20000000800 */
[----:B------:R-:W-:-:S03]  /*9280*/  FFMA R59, R72, R22, -R107 ;  /* 0x00000016483b7223 */ /* 0x000fc6000000086b */
[----:B------:R-:W-:Y:S01]  /*9290*/  HGMMA.64x32x16.F32.BF16 R88, R32, gdesc[UR4].tnspB, R88, gsb0 ;  /* 0x4060000420587df0 */ /* 0x000fe20008001858 */
[----:B------:R-:W-:-:S03]  /*92a0*/  FSETP.GEU.AND P4, PT, R31, -126, PT ;  /* 0xc2fc00001f00780b */ /* 0x000fc60003f8e000 */
[----:B------:R3:W4:Y:S01]  /*92b0*/  MUFU.EX2 R29, R57 ;  /* 0x00000039001d7308 */ /* 0x0007220000000800 */
[----:B-1----:R-:W-:-:S07]  /*92c0*/  FFMA R56, R63, R22, -R23 ;  /* 0x000000163f387223 */ /* 0x002fce0000000817 */
[----:B------:R1:W5:Y:S01]  /*92d0*/  MUFU.EX2 R30, R58 ;  /* 0x0000003a001e7308 */ /* 0x0003620000000800 */
[----:B--2---:R-:W-:Y:S01]  /*92e0*/  @!P5 FMUL R28, R28, R28 ;  /* 0x0000001c1c1cd220 */ /* 0x004fe20000400000 */
[----:B------:R-:W-:Y:S01]  /*92f0*/  @!P4 FMUL R31, R31, 0.5 ;  /* 0x3f0000001f1fc820 */ /* 0x000fe20000400000 */
[----:B------:R-:W-:Y:S01]  /*9300*/  FSETP.GEU.AND P5, PT, R54, -126, PT ;  /* 0xc2fc00003600780b */ /* 0x000fe20003fae000 */
[----:B---3--:R-:W-:-:S04]  /*9310*/  FFMA R57, R64, R22, -R107 ;  /* 0x0000001640397223 */ /* 0x008fc8000000086b */
[----:B------:R-:W2:Y:S01]  /*9320*/  MUFU.EX2 R31, R31 ;  /* 0x0000001f001f7308 */ /* 0x000ea20000000800 */
[----:B----4-:R-:W-:Y:S01]  /*9330*/  @!P6 FMUL R29, R29, R29 ;  /* 0x0000001d1d1de220 */ /* 0x010fe20000400000 */
[----:B------:R-:W-:Y:S01]  /*9340*/  FSETP.GEU.AND P6, PT, R55, -126, PT ;  /* 0xc2fc00003700780b */ /* 0x000fe20003fce000 */
[----:B-1----:R-:W-:-:S03]  /*9350*/  FFMA R58, R66, R22, -R23 ;  /* 0x00000016423a7223 */ /* 0x002fc60000000817 */
[----:B------:R-:W-:Y:S01]  /*9360*/  F2FP.BF16.F32.PACK_AB R40, R29, R28 ;  /* 0x0000001c1d28723e */ /* 0x000fe200000010ff */
[----:B------:R-:W-:Y:S01]  /*9370*/  FADD R28, R27, R28 ;  /* 0x0000001c1b1c7221 */ /* 0x000fe20000000000 */
[----:B------:R-:W-:Y:S01]  /*9380*/  @!P5 FMUL R54, R54, 0.5 ;  /* 0x3f0000003636d820 */ /* 0x000fe20000400000 */
[----:B-----5:R-:W-:Y:S01]  /*9390*/  @!P3 FMUL R30, R30, R30 ;  /* 0x0000001e1e1eb220 */ /* 0x020fe20000400000 */
[----:B------:R-:W-:Y:S01]  /*93a0*/  FSETP.GEU.AND P3, PT, R62, -126, PT ;  /* 0xc2fc00003e00780b */ /* 0x000fe20003f6e000 */
[----:B------:R-:W-:-:S03]  /*93b0*/  FADD R29, R28, R29 ;  /* 0x0000001d1c1d7221 */ /* 0x000fc60000000000 */
[----:B------:R-:W1:Y:S01]  /*93c0*/  MUFU.EX2 R54, R54 ;  /* 0x0000003600367308 */ /* 0x000e620000000800 */
[----:B------:R-:W-:Y:S01]  /*93d0*/  @!P6 FMUL R55, R55, 0.5 ;  /* 0x3f0000003737e820 */ /* 0x000fe20000400000 */
[----:B--2---:R-:W-:Y:S01]  /*93e0*/  @!P4 FMUL R31, R31, R31 ;  /* 0x0000001f1f1fc220 */ /* 0x004fe20000400000 */
[----:B------:R-:W-:-:S05]  /*93f0*/  FSETP.GEU.AND P4, PT, R56, -126, PT ;  /* 0xc2fc00003800780b */ /* 0x000fca0003f8e000 */
[----:B------:R-:W2:Y:S01]  /*9400*/  MUFU.EX2 R55, R55 ;  /* 0x0000003700377308 */ /* 0x000ea20000000800 */
[----:B------:R-:W-:Y:S01]  /*9410*/  @!P3 FMUL R62, R62, 0.5 ;  /* 0x3f0000003e3eb820 */ /* 0x000fe20000400000 */
[----:B------:R-:W-:Y:S01]  /*9420*/  F2FP.BF16.F32.PACK_AB R41, R31, R30 ;  /* 0x0000001e1f29723e */ /* 0x000fe200000010ff */
[----:B------:R-:W-:Y:S02]  /*9430*/  WARPGROUP.DEPBAR.LE gsb0, 0x0 ;  /* 0x00008000000079c5 */ /* 0x000fe40000010000 */
[----:B------:R-:W-:Y:S01]  /*9440*/  VIADD R32, R132, 0xc0 ;  /* 0x000000c084207836 */ /* 0x000fe20000000000 */
[----:B------:R-:W-:Y:S01]  /*9450*/  WARPGROUP.ARRIVE ;  /* 0x00000000000079c5 */ /* 0x000fe20000000000 */
[----:B------:R-:W-:Y:S02]  /*9460*/  IMAD.MOV.U32 R33, RZ, RZ, -0x7fffffe0 ;  /* 0x80000020ff217424 */ /* 0x000fe400078e00ff */
[----:B------:R-:W-:Y:S01]  /*9470*/  @!P4 FMUL R56, R56, 0.5 ;  /* 0x3f0000003838c820 */ /* 0x000fe20000400000 */
[----:B------:R3:W4:Y:S01]  /*9480*/  MUFU.EX2 R35, R62 ;  /* 0x0000003e00237308 */ /* 0x0007220000000800 */
[----:B------:R-:W-:Y:S01]  /*9490*/  R2UR UR6, R32 ;  /* 0x00000000200672ca */ /* 0x000fe200000e0000 */
[----:B------:R-:W-:Y:S01]  /*94a0*/  FFMA R34, R65, R22, -R107 ;  /* 0x0000001641227223 */ /* 0x000fe2000000086b */
[----:B------:R-:W-:Y:S01]  /*94b0*/  R2UR UR7, R33 ;  /* 0x00000000210772ca */ /* 0x000fe200000e0000 */
[----:B-1----:R-:W-:Y:S01]  /*94c0*/  @!P5 FMUL R54, R54, R54 ;  /* 0x000000363636d220 */ /* 0x002fe20000400000 */
[----:B--2---:R-:W-:Y:S01]  /*94d0*/  @!P6 FMUL R55, R55, R55 ;  /* 0x000000373737e220 */ /* 0x004fe20000400000 */
[----:B------:R-:W-:Y:S01]  /*94e0*/  FSETP.GEU.AND P5, PT, R57, -126, PT ;  /* 0xc2fc00003900780b */ /* 0x000fe20003fae000 */
[----:B------:R-:W-:Y:S01]  /*94f0*/  IMAD.MOV.U32 R33, RZ, RZ, -0x7fffffe0 ;  /* 0x80000020ff217424 */ /* 0x000fe200078e00ff */
[----:B------:R-:W1:Y:S01]  /*9500*/  MUFU.EX2 R56, R56 ;  /* 0x0000003800387308 */ /* 0x000e620000000800 */
[----:B------:R-:W-:Y:S01]  /*9510*/  FSETP.GEU.AND P6, PT, R34, -126, PT ;  /* 0xc2fc00002200780b */ /* 0x000fe20003fce000 */
[----:B---3--:R-:W-:Y:S01]  /*9520*/  FADD R62, R129, R48 ;  /* 0x00000030813e7221 */ /* 0x008fe20000000000 */
[----:B------:R-:W-:-:S02]  /*9530*/  IADD3 R32, R132, 0x100, RZ ;  /* 0x0000010084207810 */ /* 0x000fc40007ffe0ff */
[----:B------:R-:W-:Y:S01]  /*9540*/  F2FP.BF16.F32.PACK_AB R42, R55, R54 ;  /* 0x00000036372a723e */ /* 0x000fe200000010ff */
[----:B------:R-:W-:Y:S01]  /*9550*/  FADD R127, R62, R127 ;  /* 0x0000007f3e7f7221 */ /* 0x000fe20000000000 */
[----:B------:R-:W-:Y:S01]  /*9560*/  FADD R54, R29, R54 ;  /* 0x000000361d367221 */ /* 0x000fe20000000000 */
[----:B------:R-:W-:Y:S01]  /*9570*/  HGMMA.64x32x16.F32.BF16 R88, R36, gdesc[UR4].tnspB, R88, gsb0 ;  /* 0x4060000424587df0 */ /* 0x000fe20008001858 */
[----:B----4-:R-:W-:Y:S01]  /*9580*/  @!P3 FMUL R35, R35, R35 ;  /* 0x000000232323b220 */ /* 0x010fe20000400000 */
[----:B------:R-:W-:Y:S01]  /*9590*/  FSETP.GEU.AND P3, PT, R58, -126, PT ;  /* 0xc2fc00003a00780b */ /* 0x000fe20003f6e000 */
[----:B------:R-:W-:Y:S01]  /*95a0*/  @!P5 FMUL R57, R57, 0.5 ;  /* 0x3f0000003939d820 */ /* 0x000fe20000400000 */
[----:B------:R-:W-:Y:S01]  /*95b0*/  R2UR UR6, R32 ;  /* 0x00000000200672ca */ /* 0x000fe200000e0000 */
[----:B------:R-:W-:Y:S02]  /*95c0*/  VIADD R32, R132, 0x140 ;  /* 0x0000014084207836 */ /* 0x000fe40000000000 */
[----:B------:R-:W-:Y:S01]  /*95d0*/  @!P6 FMUL R34, R34, 0.5 ;  /* 0x3f0000002222e820 */ /* 0x000fe20000400000 */
[----:B------:R-:W-:Y:S01]  /*95e0*/  R2UR UR7, R33 ;  /* 0x00000000210772ca */ /* 0x000fe200000e0000 */
[----:B------:R-:W-:-:S02]  /*95f0*/  IMAD.MOV.U32 R33, RZ, RZ, -0x7fffffe0 ;  /* 0x80000020ff217424 */ /* 0x000fc400078e00ff */
[----:B-1----:R-:W-:Y:S01]  /*9600*/  @!P4 FMUL R56, R56, R56 ;  /* 0x000000383838c220 */ /* 0x002fe20000400000 */
[----:B------:R-:W-:Y:S01]  /*9610*/  FSETP.GEU.AND P4, PT, R67, -126, PT ;  /* 0xc2fc00004300780b */ /* 0x000fe20003f8e000 */
[----:B------:R-:W1:Y:S01]  /*9620*/  MUFU.EX2 R57, R57 ;  /* 0x0000003900397308 */ /* 0x000e620000000800 */
[----:B------:R-:W-:Y:S01]  /*9630*/  FADD R52, R127, R52 ;  /* 0x000000347f347221 */ /* 0x000fe20000000000 */
[----:B------:R-:W-:Y:S01]  /*9640*/  FADD R54, R54, R55 ;  /* 0x0000003736367221 */ /* 0x000fe20000000000 */
[----:B------:R-:W-:Y:S01]  /*9650*/  F2FP.BF16.F32.PACK_AB R43, R56, R35 ;  /* 0x00000023382b723e */ /* 0x000fe200000010ff */
[----:B------:R-:W-:Y:S01]  /*9660*/  @!P3 FMUL R58, R58, 0.5 ;  /* 0x3f0000003a3ab820 */ /* 0x000fe20000400000 */
[----:B------:R-:W-:-:S03]  /*9670*/  FADD R25, R52, R25 ;  /* 0x0000001934197221 */ /* 0x000fc60000000000 */
[----:B------:R-:W2:Y:S01]  /*9680*/  MUFU.EX2 R34, R34 ;  /* 0x0000002200227308 */ /* 0x000ea20000000800 */
[----:B------:R-:W-:Y:S01]  /*9690*/  FADD R26, R25, R26 ;  /* 0x0000001a191a7221 */ /* 0x000fe20000000000 */
[----:B------:R-:W-:Y:S02]  /*96a0*/  SEL R25, R7, RZ, P2 ;  /* 0x000000ff07197207 */ /* 0x000fe40001000000 */
[----:B------:R-:W-:Y:S01]  /*96b0*/  @!P4 FMUL R67, R67, 0.5 ;  /* 0x3f0000004343c820 */ /* 0x000fe20000400000 */
[----:B------:R-:W-:Y:S01]  /*96c0*/  FADD R53, R26, R53 ;  /* 0x000000351a357221 */ /* 0x000fe20000000000 */
[----:B------:R-:W-:Y:S02]  /*96d0*/  LEA R7, R25, R14, 0x3 ;  /* 0x0000000e19077211 */ /* 0x000fe400078e18ff */
[----:B------:R-:W3:Y:S01]  /*96e0*/  MUFU.EX2 R58, R58 ;  /* 0x0000003a003a7308 */ /* 0x000ee20000000800 */
[----:B-1----:R-:W-:Y:S01]  /*96f0*/  @!P5 FMUL R57, R57, R57 ;  /* 0x000000393939d220 */ /* 0x002fe20000400000 */
[----:B------:R-:W-:Y:S01]  /*9700*/  FSETP.GEU.AND P5, PT, R68, -126, PT ;  /* 0xc2fc00004400780b */ /* 0x000fe20003fae000 */
[----:B------:R-:W-:Y:S01]  /*9710*/  FADD R30, R53, R30 ;  /* 0x0000001e351e7221 */ /* 0x000fe20000000000 */
[----:B------:R-:W-:-:S03]  /*9720*/  PRMT R7, RZ, 0x654, R7 ;  /* 0x00000654ff077816 */ /* 0x000fc60000000007 */
[----:B------:R-:W-:Y:S01]  /*9730*/  FADD R30, R30, R31 ;  /* 0x0000001f1e1e7221 */ /* 0x000fe20000000000 */
[----:B--2---:R-:W-:Y:S01]  /*9740*/  @!P6 FMUL R34, R34, R34 ;  /* 0x000000222222e220 */ /* 0x004fe20000400000 */
[----:B------:R-:W-:Y:S02]  /*9750*/  FSETP.GEU.AND P6, PT, R69, -126, PT ;  /* 0xc2fc00004500780b */ /* 0x000fe40003fce000 */
[----:B------:R-:W-:Y:S02]  /*9760*/  FADD R35, R30, R35 ;  /* 0x000000231e237221 */ /* 0x000fe40000000000 */
[----:B------:R-:W-:Y:S02]  /*9770*/  F2FP.BF16.F32.PACK_AB R44, R34, R57 ;  /* 0x00000039222c723e */ /* 0x000fe400000010ff */
[----:B------:R-:W-:Y:S01]  /*9780*/  @!P5 FMUL R68, R68, 0.5 ;  /* 0x3f0000004444d820 */ /* 0x000fe20000400000 */
[----:B------:R-:W-:Y:S01]  /*9790*/  FADD R57, R54, R57 ;  /* 0x0000003936397221 */ /* 0x000fe20000000000 */
[----:B---3--:R-:W-:Y:S01]  /*97a0*/  @!P3 FMUL R58, R58, R58 ;  /* 0x0000003a3a3ab220 */ /* 0x008fe20000400000 */
[----:B------:R-:W-:-:S02]  /*97b0*/  FADD R35, R35, R56 ;  /* 0x0000003823237221 */ /* 0x000fc40000000000 */
[----:B------:R-:W-:Y:S01]  /*97c0*/  FADD R57, R57, R34 ;  /* 0x0000002239397221 */ /* 0x000fe20000000000 */
[----:B------:R-:W-:Y:S02]  /*97d0*/  WARPGROUP.DEPBAR.LE gsb0, 0x0 ;  /* 0x00008000000079c5 */ /* 0x000fe40000010000 */
[----:B------:R-:W1:Y:S01]  /*97e0*/  MUFU.EX2 R37, R67 ;  /* 0x0000004300257308 */ /* 0x000e620000000800 */
[----:B------:R-:W-:Y:S01]  /*97f0*/  WARPGROUP.ARRIVE ;  /* 0x00000000000079c5 */ /* 0x000fe20000000000 */
[----:B------:R-:W-:Y:S01]  /*9800*/  FFMA R38, R70, R22, -R23 ;  /* 0x0000001646267223 */ /* 0x000fe20000000817 */
[----:B------:R-:W-:-:S04]  /*9810*/  @!P6 FMUL R69, R69, 0.5 ;  /* 0x3f0000004545e820 */ /* 0x000fc80000400000 */
[----:B------:R-:W-:Y:S01]  /*9820*/  HGMMA.64x32x16.F32.BF16 R88, R40, gdesc[UR4].tnspB, R88, gsb0 ;  /* 0x4060000428587df0 */ /* 0x000fe20008001858 */
[----:B------:R-:W-:Y:S01]  /*9830*/  FSETP.GEU.AND P3, PT, R38, -126, PT ;  /* 0xc2fc00002600780b */ /* 0x000fe20003f6e000 */
[----:B------:R-:W2:Y:S01]  /*9840*/  MUFU.EX2 R36, R68 ;  /* 0x0000004400247308 */ /* 0x000ea20000000800 */
[----:B------:R-:W-:Y:S02]  /*9850*/  R2UR UR6, R32 ;  /* 0x00000000200672ca */ /* 0x000fe400000e0000 */
[----:B------:R-:W-:Y:S01]  /*9860*/  R2UR UR7, R33 ;  /* 0x00000000210772ca */ /* 0x000fe200000e0000 */
[----:B------:R-:W-:Y:S01]  /*9870*/  IMAD.MOV.U32 R33, RZ, RZ, -0x7fffffe0 ;  /* 0x80000020ff217424 */ /* 0x000fe200078e00ff */
[C---:B------:R-:W-:Y:S01]  /*9880*/  IADD3 R32, R132.reuse, 0x180, RZ ;  /* 0x0000018084207810 */ /* 0x040fe20007ffe0ff */
[----:B------:R-:W-:Y:S02]  /*9890*/  VIADD R132, R132, 0x1c0 ;  /* 0x000001c084847836 */ /* 0x000fe40000000000 */
[----:B-1----:R-:W-:Y:S01]  /*98a0*/  @!P4 FMUL R37, R37, R37 ;  /* 0x000000252525c220 */ /* 0x002fe20000400000 */
[----:B------:R-:W-:Y:S01]  /*98b0*/  FSETP.GEU.AND P4, PT, R61, -126, PT ;  /* 0xc2fc00003d00780b */ /* 0x000fe20003f8e000 */
[----:B------:R-:W1:Y:S02]  /*98c0*/  MUFU.EX2 R39, R69 ;  /* 0x0000004500277308 */ /* 0x000e640000000800 */
[----:B------:R-:W-:Y:S01]  /*98d0*/  @!P3 FMUL R38, R38, 0.5 ;  /* 0x3f0000002626b820 */ /* 0x000fe20000400000 */
[----:B------:R-:W-:Y:S01]  /*98e0*/  F2FP.BF16.F32.PACK_AB R45, R37, R58 ;  /* 0x0000003a252d723e */ /* 0x000fe200000010ff */
[----:B------:R-:W-:Y:S01]  /*98f0*/  FADD R58, R35, R58 ;  /* 0x0000003a233a7221 */ /* 0x000fe20000000000 */
[----:B--2---:R-:W-:-:S03]  /*9900*/  @!P5 FMUL R36, R36, R36 ;  /* 0x000000242424d220 */ /* 0x004fc60000400000 */
[----:B------:R-:W2:Y:S01]  /*9910*/  MUFU.EX2 R38, R38 ;  /* 0x0000002600267308 */ /* 0x000ea20000000800 */
[----:B------:R-:W-:Y:S01]  /*9920*/  FSETP.GEU.AND P5, PT, R59, -126, PT ;  /* 0xc2fc00003b00780b */ /* 0x000fe20003fae000 */
[----:B------:R-:W-:Y:S02]  /*9930*/  FADD R37, R58, R37 ;  /* 0x000000253a257221 */ /* 0x000fe40000000000 */
[----:B------:R-:W-:Y:S01]  /*9940*/  @!P4 FMUL R61, R61, 0.5 ;  /* 0x3f0000003d3dc820 */ /* 0x000fe20000400000 */
[----:B-1----:R-:W-:-:S05]  /*9950*/  @!P6 FMUL R39, R39, R39 ;  /* 0x000000272727e220 */ /* 0x002fca0000400000 */
[----:B------:R-:W1:Y:S01]  /*9960*/  MUFU.EX2 R61, R61 ;  /* 0x0000003d003d7308 */ /* 0x000e620000000800 */
[----:B------:R-:W-:Y:S02]  /*9970*/  FSETP.GEU.AND P6, PT, R73, -126, PT ;  /* 0xc2fc00004900780b */ /* 0x000fe40003fce000 */
[----:B------:R-:W-:Y:S01]  /*9980*/  F2FP.BF16.F32.PACK_AB R46, R39, R36 ;  /* 0x00000024272e723e */ /* 0x000fe200000010ff */
[----:B------:R-:W-:Y:S01]  /*9990*/  @!P5 FMUL R59, R59, 0.5 ;  /* 0x3f0000003b3bd820 */ /* 0x000fe20000400000 */
[----:B------:R-:W-:Y:S01]  /*99a0*/  FADD R36, R57, R36 ;  /* 0x0000002439247221 */ /* 0x000fe20000000000 */
[----:B--2---:R-:W-:Y:S01]  /*99b0*/  @!P3 FMUL R38, R38, R38 ;  /* 0x000000262626b220 */ /* 0x004fe20000400000 */
[----:B------:R-:W-:Y:S02]  /*99c0*/  FSETP.GEU.AND P3, PT, R74, -126, PT ;  /* 0xc2fc00004a00780b */ /* 0x000fe40003f6e000 */
[----:B------:R-:W-:Y:S01]  /*99d0*/  FADD R36, R36, R39 ;  /* 0x0000002724247221 */ /* 0x000fe20000000000 */
[----:B------:R-:W2:Y:S04]  /*99e0*/  MUFU.EX2 R59, R59 ;  /* 0x0000003b003b7308 */ /* 0x000ea80000000800 */
[----:B------:R-:W-:Y:S01]  /*99f0*/  @!P6 FMUL R73, R73, 0.5 ;  /* 0x3f0000004949e820 */ /* 0x000fe20000400000 */
[----:B-1----:R-:W-:Y:S01]  /*9a00*/  @!P4 FMUL R61, R61, R61 ;  /* 0x0000003d3d3dc220 */ /* 0x002fe20000400000 */
[----:B------:R-:W-:-:S04]  /*9a10*/  WARPGROUP.DEPBAR.LE gsb0, 0x0 ;  /* 0x00008000000079c5 */ /* 0x000fc80000010000 */
[----:B------:R-:W-:Y:S01]  /*9a20*/  F2FP.BF16.F32.PACK_AB R47, R61, R38 ;  /* 0x000000263d2f723e */ /* 0x000fe200000010ff */
[-C--:B------:R-:W-:Y:S01]  /*9a30*/  FFMA R42, R75, R22.reuse, -R23 ;  /* 0x000000164b2a7223 */ /* 0x080fe20000000817 */
[----:B------:R-:W1:Y:S01]  /*9a40*/  MUFU.EX2 R40, R73 ;  /* 0x0000004900287308 */ /* 0x000e620000000800 */
[----:B------:R-:W-:Y:S01]  /*9a50*/  @!P3 FMUL R74, R74, 0.5 ;  /* 0x3f0000004a4ab820 */ /* 0x000fe20000400000 */
[----:B------:R-:W-:Y:S01]  /*9a60*/  WARPGROUP.ARRIVE ;  /* 0x00000000000079c5 */ /* 0x000fe20000000000 */
[----:B------:R-:W-:Y:S01]  /*9a70*/  FFMA R43, R80, R22, -R107 ;  /* 0x00000016502b7223 */ /* 0x000fe2000000086b */
[----:B------:R-:W-:Y:S01]  /*9a80*/  FSETP.GEU.AND P4, PT, R42, -126, PT ;  /* 0xc2fc00002a00780b */ /* 0x000fe20003f8e000 */
[----:B--2---:R-:W-:Y:S01]  /*9a90*/  @!P5 FMUL R59, R59, R59 ;  /* 0x0000003b3b3bd220 */ /* 0x004fe20000400000 */
[----:B------:R-:W-:Y:S01]  /*9aa0*/  FSETP.GEU.AND P5, PT, R76, -126, PT ;  /* 0xc2fc00004c00780b */ /* 0x000fe20003fae000 */
[----:B------:R-:W-:Y:S01]  /*9ab0*/  FADD R38, R37, R38 ;  /* 0x0000002625267221 */ /* 0x000fe20000000000 */
[----:B------:R-:W-:Y:S01]  /*9ac0*/  HGMMA.64x32x16.F32.BF16 R88, R44, gdesc[UR4].tnspB, R88, gsb0 ;  /* 0x406000042c587df0 */ /* 0x000fe20008001858 */
[----:B------:R-:W2:Y:S01]  /*9ad0*/  MUFU.EX2 R41, R74 ;  /* 0x0000004a00297308 */ /* 0x000ea20000000800 */
[----:B------:R-:W-:Y:S01]  /*9ae0*/  R2UR UR6, R32 ;  /* 0x00000000200672ca */ /* 0x000fe200000e0000 */
[----:B------:R-:W-:Y:S01]  /*9af0*/  FADD R38, R38, R61 ;  /* 0x0000003d26267221 */ /* 0x000fe20000000000 */
[----:B------:R-:W-:-:S05]  /*9b00*/  R2UR UR7, R33 ;  /* 0x00000000210772ca */ /* 0x000fca00000e0000 */
[----:B------:R-:W-:Y:S01]  /*9b10*/  @!P4 FMUL R42, R42, 0.5 ;  /* 0x3f0000002a2ac820 */ /* 0x000fe20000400000 */
[----:B-1----:R-:W-:Y:S01]  /*9b20*/  @!P6 FMUL R40, R40, R40 ;  /* 0x000000282828e220 */ /* 0x002fe20000400000 */
[----:B------:R-:W-:Y:S01]  /*9b30*/  FSETP.GEU.AND P6, PT, R60, -126, PT ;  /* 0xc2fc00003c00780b */ /* 0x000fe20003fce000 */
[----:B------:R-:W-:-:S03]  /*9b40*/  @!P5 FMUL R76, R76, 0.5 ;  /* 0x3f0000004c4cd820 */ /* 0x000fc60000400000 */
[----:B------:R-:W1:Y:S01]  /*9b50*/  MUFU.EX2 R42, R42 ;  /* 0x0000002a002a7308 */ /* 0x000e620000000800 */
[----:B------:R-:W-:Y:S01]  /*9b60*/  F2FP.BF16.F32.PACK_AB R48, R40, R59 ;  /* 0x0000003b2830723e */ /* 0x000fe200000010ff */
[----:B------:R-:W-:Y:S01]  /*9b70*/  FADD R59, R36, R59 ;  /* 0x0000003b243b7221 */ /* 0x000fe20000000000 */
[----:B--2---:R-:W-:Y:S01]  /*9b80*/  @!P3 FMUL R41, R41, R41 ;  /* 0x000000292929b220 */ /* 0x004fe20000400000 */
[----:B------:R-:W-:Y:S02]  /*9b90*/  FSETP.GEU.AND P3, PT, R78, -126, PT ;  /* 0xc2fc00004e00780b */ /* 0x000fe40003f6e000 */
[----:B------:R-:W-:Y:S02]  /*9ba0*/  FADD R40, R59, R40 ;  /* 0x000000283b287221 */ /* 0x000fe40000000000 */
[----:B------:R-:W2:Y:S01]  /*9bb0*/  MUFU.EX2 R13, R76 ;  /* 0x0000004c000d7308 */ /* 0x000ea20000000800 */
[----:B------:R-:W-:-:S07]  /*9bc0*/  @!P6 FMUL R60, R60, 0.5 ;  /* 0x3f0000003c3ce820 */ /* 0x000fce0000400000 */
[----:B------:R-:W3:Y:S01]  /*9bd0*/  MUFU.EX2 R60, R60 ;  /* 0x0000003c003c7308 */ /* 0x000ee20000000800 */
[----:B-1----:R-:W-:Y:S01]  /*9be0*/  @!P4 FMUL R42, R42, R42 ;  /* 0x0000002a2a2ac220 */ /* 0x002fe20000400000 */
[----:B------:R-:W-:Y:S01]  /*9bf0*/  FSETP.GEU.AND P4, PT, R79, -126, PT ;  /* 0xc2fc00004f00780b */ /* 0x000fe20003f8e000 */
[----:B------:R-:W-:-:S03]  /*9c00*/  @!P3 FMUL R78, R78, 0.5 ;  /* 0x3f0000004e4eb820 */ /* 0x000fc60000400000 */
[----:B------:R-:W-:Y:S01]  /*9c10*/  F2FP.BF16.F32.PACK_AB R49, R42, R41 ;  /* 0x000000292a31723e */ /* 0x000fe200000010ff */
[----:B------:R-:W-:Y:S01]  /*9c20*/  FADD R41, R38, R41 ;  /* 0x0000002926297221 */ /* 0x000fe20000000000 */
[----:B------:R-:W1:Y:S01]  /*9c30*/  MUFU.EX2 R15, R78 ;  /* 0x0000004e000f7308 */ /* 0x000e620000000800 */
[----:B--2---:R-:W-:Y:S01]  /*9c40*/  @!P5 FMUL R13, R13, R13 ;  /* 0x0000000d0d0dd220 */ /* 0x004fe20000400000 */
[----:B------:R-:W-:Y:S01]  /*9c50*/  FSETP.GEU.AND P5, PT, R43, -126, PT ;  /* 0xc2fc00002b00780b */ /* 0x000fe20003fae000 */
[----:B------:R-:W-:-:S04]  /*9c60*/  FADD R42, R41, R42 ;  /* 0x0000002a292a7221 */ /* 0x000fc80000000000 */
[----:B------:R-:W-:Y:S01]  /*9c70*/  @!P4 FMUL R79, R79, 0.5 ;  /* 0x3f0000004f4fc820 */ /* 0x000fe20000400000 */
[----:B---3--:R-:W-:Y:S01]  /*9c80*/  @!P6 FMUL R60, R60, R60 ;  /* 0x0000003c3c3ce220 */ /* 0x008fe20000400000 */
[----:B------:R-:W-:Y:S02]  /*9c90*/  WARPGROUP.DEPBAR.LE gsb0, 0x0 ;  /* 0x00008000000079c5 */ /* 0x000fe40000010000 */
[----:B------:R-:W2:Y:S01]  /*9ca0*/  MUFU.EX2 R44, R79 ;  /* 0x0000004f002c7308 */ /* 0x000ea20000000800 */
[----:B------:R-:W-:-:S03]  /*9cb0*/  FFMA R46, R81, R22, -R107 ;  /* 0x00000016512e7223 */ /* 0x000fc6000000086b */
[----:B------:R-:W-:Y:S01]  /*9cc0*/  @!P5 FMUL R43, R43, 0.5 ;  /* 0x3f0000002b2bd820 */ /* 0x000fe20000400000 */
[----:B------:R-:W-:Y:S01]  /*9cd0*/  F2FP.BF16.F32.PACK_AB R50, R60, R13 ;  /* 0x0000000d3c32723e */ /* 0x000fe200000010ff */
[----:B-1----:R-:W-:Y:S01]  /*9ce0*/  @!P3 FMUL R15, R15, R15 ;  /* 0x0000000f0f0fb220 */ /* 0x002fe20000400000 */
[----:B------:R-:W-:Y:S01]  /*9cf0*/  FSETP.GEU.AND P3, PT, R82, -126, PT ;  /* 0xc2fc00005200780b */ /* 0x000fe20003f6e000 */
[-C--:B------:R-:W-:Y:S01]  /*9d00*/  FFMA R45, R84, R22.reuse, -R107 ;  /* 0x00000016542d7223 */ /* 0x080fe2000000086b */
[----:B------:R-:W-:Y:S01]  /*9d10*/  FSETP.GEU.AND P6, PT, R46, -126, PT ;  /* 0xc2fc00002e00780b */ /* 0x000fe20003fce000 */
[----:B------:R-:W1:Y:S01]  /*9d20*/  MUFU.EX2 R43, R43 ;  /* 0x0000002b002b7308 */ /* 0x000e620000000800 */
[----:B------:R-:W-:Y:S01]  /*9d30*/  FFMA R22, R87, R22, -R23 ;  /* 0x0000001657167223 */ /* 0x000fe20000000817 */
[----:B------:R-:W-:-:S04]  /*9d40*/  FADD R13, R40, R13 ;  /* 0x0000000d280d7221 */ /* 0x000fc80000000000 */
[----:B------:R-:W-:Y:S01]  /*9d50*/  FADD R60, R13, R60 ;  /* 0x0000003c0d3c7221 */ /* 0x000fe20000000000 */
[----:B--2---:R-:W-:Y:S01]  /*9d60*/  @!P4 FMUL R44, R44, R44 ;  /* 0x0000002c2c2cc220 */ /* 0x004fe20000400000 */
[----:B------:R-:W-:Y:S02]  /*9d70*/  FSETP.GEU.AND P4, PT, R83, -126, PT ;  /* 0xc2fc00005300780b */ /* 0x000fe40003f8e000 */
[----:B------:R-:W-:Y:S02]  /*9d80*/  @!P3 FMUL R82, R82, 0.5 ;  /* 0x3f0000005252b820 */ /* 0x000fe40000400000 */
[----:B------:R-:W-:Y:S01]  /*9d90*/  @!P6 FMUL R46, R46, 0.5 ;  /* 0x3f0000002e2ee820 */ /* 0x000fe20000400000 */
[----:B------:R-:W-:Y:S01]  /*9da0*/  F2FP.BF16.F32.PACK_AB R51, R44, R15 ;  /* 0x0000000f2c33723e */ /* 0x000fe200000010ff */
[----:B------:R-:W2:Y:S01]  /*9db0*/  MUFU.EX2 R32, R82 ;  /* 0x0000005200207308 */ /* 0x000ea20000000800 */
[----:B------:R-:W-:Y:S01]  /*9dc0*/  FADD R15, R42, R15 ;  /* 0x0000000f2a0f7221 */ /* 0x000fe20000000000 */
[----:B-1----:R-:W-:Y:S01]  /*9dd0*/  @!P5 FMUL R43, R43, R43 ;  /* 0x0000002b2b2bd220 */ /* 0x002fe20000400000 */
[----:B------:R-:W-:Y:S01]  /*9de0*/  WARPGROUP.ARRIVE ;  /* 0x00000000000079c5 */ /* 0x000fe20000000000 */
[----:B------:R-:W-:Y:S01]  /*9df0*/  FSETP.GEU.AND P5, PT, R45, -126, PT ;  /* 0xc2fc00002d00780b */ /* 0x000fe20003fae000 */
[----:B------:R-:W-:-:S02]  /*9e00*/  FADD R15, R15, R44 ;  /* 0x0000002c0f0f7221 */ /* 0x000fc40000000000 */
[----:B------:R-:W-:Y:S01]  /*9e10*/  @!P4 FMUL R83, R83, 0.5 ;  /* 0x3f0000005353c820 */ /* 0x000fe20000400000 */
[----:B------:R-:W1:Y:S01]  /*9e20*/  MUFU.EX2 R46, R46 ;  /* 0x0000002e002e7308 */ /* 0x000e620000000800 */
[----:B------:R-:W-:Y:S01]  /*9e30*/  HGMMA.64x32x16.F32.BF16 R88, R48, gdesc[UR4].tnspB, R88, gsb0 ;  /* 0x4060000430587df0 */ /* 0x000fe20008001858 */
[----:B------:R-:W-:Y:S02]  /*9e40*/  R2UR UR6, R132 ;  /* 0x00000000840672ca */ /* 0x000fe400000e0000 */
[----:B------:R-:W-:-:S04]  /*9e50*/  R2UR UR7, R133 ;  /* 0x00000000850772ca */ /* 0x000fc800000e0000 */
[----:B------:R-:W3:Y:S01]  /*9e60*/  MUFU.EX2 R33, R83 ;  /* 0x0000005300217308 */ /* 0x000ee20000000800 */
[----:B--2---:R-:W-:Y:S01]  /*9e70*/  @!P3 FMUL R32, R32, R32 ;  /* 0x000000202020b220 */ /* 0x004fe20000400000 */
[----:B------:R-:W-:Y:S01]  /*9e80*/  FSETP.GEU.AND P3, PT, R86, -126, PT ;  /* 0xc2fc00005600780b */ /* 0x000fe20003f6e000 */
[----:B------:R-:W-:Y:S01]  /*9e90*/  @!P5 FMUL R45, R45, 0.5 ;  /* 0x3f0000002d2dd820 */ /* 0x000fe20000400000 */
[----:B-1----:R-:W-:Y:S01]  /*9ea0*/  @!P6 FMUL R46, R46, R46 ;  /* 0x0000002e2e2ee220 */ /* 0x002fe20000400000 */
[----:B------:R-:W-:-:S04]  /*9eb0*/  FSETP.GEU.AND P6, PT, R85, -126, PT ;  /* 0xc2fc00005500780b */ /* 0x000fc80003fce000 */
[----:B------:R-:W1:Y:S01]  /*9ec0*/  MUFU.EX2 R45, R45 ;  /* 0x0000002d002d7308 */ /* 0x000e620000000800 */
[----:B------:R-:W-:-:S05]  /*9ed0*/  F2FP.BF16.F32.PACK_AB R52, R46, R43 ;  /* 0x0000002b2e34723e */ /* 0x000fca00000010ff */
[----:B------:R-:W-:Y:S01]  /*9ee0*/  @!P3 FMUL R86, R86, 0.5 ;  /* 0x3f0000005656b820 */ /* 0x000fe20000400000 */
[----:B------:R-:W-:Y:S01]  /*9ef0*/  FADD R43, R60, R43 ;  /* 0x0000002b3c2b7221 */ /* 0x000fe20000000000 */
[----:B---3--:R-:W-:Y:S01]  /*9f00*/  @!P4 FMUL R33, R33, R33 ;  /* 0x000000212121c220 */ /* 0x008fe20000400000 */
[----:B------:R-:W-:Y:S01]  /*9f10*/  FSETP.GEU.AND P4, PT, R22, -126, PT ;  /* 0xc2fc00001600780b */ /* 0x000fe20003f8e000 */
[----:B------:R-:W2:Y:S01]  /*9f20*/  MUFU.EX2 R23, R86 ;  /* 0x0000005600177308 */ /* 0x000ea20000000800 */
[----:B------:R-:W-:Y:S02]  /*9f30*/  FADD R46, R43, R46 ;  /* 0x0000002e2b2e7221 */ /* 0x000fe40000000000 */
[----:B------:R-:W-:Y:S01]  /*9f40*/  F2FP.BF16.F32.PACK_AB R53, R33, R32 ;  /* 0x000000202135723e */ /* 0x000fe200000010ff */
[----:B------:R-:W-:Y:S01]  /*9f50*/  @!P6 FMUL R85, R85, 0.5 ;  /* 0x3f0000005555e820 */ /* 0x000fe20000400000 */
[----:B------:R-:W-:Y:S01]  /*9f60*/  FADD R32, R15, R32 ;  /* 0x000000200f207221 */ /* 0x000fe20000000000 */
[----:B-1----:R-:W-:-:S04]  /*9f70*/  @!P5 FMUL R45, R45, R45 ;  /* 0x0000002d2d2dd220 */ /* 0x002fc80000400000 */
[----:B------:R-:W1:Y:S01]  /*9f80*/  MUFU.EX2 R85, R85 ;  /* 0x0000005500557308 */ /* 0x000e620000000800 */
[----:B------:R-:W-:Y:S01]  /*9f90*/  FADD R32, R32, R33 ;  /* 0x0000002120207221 */ /* 0x000fe20000000000 */
[----:B------:R-:W-:Y:S01]  /*9fa0*/  @!P4 FMUL R22, R22, 0.5 ;  /* 0x3f0000001616c820 */ /* 0x000fe20000400000 */
[----:B------:R-:W-:Y:S01]  /*9fb0*/  FADD R46, R46, R45 ;  /* 0x0000002d2e2e7221 */ /* 0x000fe20000000000 */
[----:B--2---:R-:W-:-:S04]  /*9fc0*/  @!P3 FMUL R23, R23, R23 ;  /* 0x000000171717b220 */ /* 0x004fc80000400000 */
[----:B------:R-:W2:Y:S01]  /*9fd0*/  MUFU.EX2 R22, R22 ;  /* 0x0000001600167308 */ /* 0x000ea20000000800 */
[----:B------:R-:W-:Y:S01]  /*9fe0*/  FADD R32, R32, R23 ;  /* 0x0000001720207221 */ /* 0x000fe20000000000 */
[----:B------:R-:W-:Y:S02]  /*9ff0*/  WARPGROUP.DEPBAR.LE gsb0, 0x0 ;  /* 0x00008000000079c5 */ /* 0x000fe40000010000 */
[----:B-1----:R-:W-:-:S04]  /*a000*/  @!P6 FMUL R85, R85, R85 ;  /* 0x000000555555e220 */ /* 0x002fc80000400000 */
[----:B------:R-:W-:Y:S01]  /*a010*/  FADD R15, R46, R85 ;  /* 0x000000552e0f7221 */ /* 0x000fe20000000000 */
[----:B------:R-:W-:Y:S01]  /*a020*/  F2FP.BF16.F32.PACK_AB R54, R85, R45 ;  /* 0x0000002d5536723e */ /* 0x000fe200000010ff */
[----:B--2---:R-:W-:-:S04]  /*a030*/  @!P4 FMUL R22, R22, R22 ;  /* 0x000000161616c220 */ /* 0x004fc80000400000 */
[----:B------:R-:W-:Y:S01]  /*a040*/  FADD R13, R32, R22 ;  /* 0x00000016200d7221 */ /* 0x000fe20000000000 */
[----:B------:R-:W-:-:S04]  /*a050*/  F2FP.BF16.F32.PACK_AB R55, R22, R23 ;  /* 0x000000171637723e */ /* 0x000fc800000010ff */
        /* <DEDUP_REMOVED lines=9> */
[----:B-1----:R-:W-:Y:S01]  /*a0f0*/  IMAD R7, R5, 0x8, R2 ;  /* 0x0000000805077824 */ /* 0x002fe200078e0202 */
[----:B------:R-:W-:-:S11]  /*a100*/  SHF.L.U32 R22, R6, 0x1f, RZ ;  /* 0x0000001f06167819 */ /* 0x000fd600000006ff */
.L_x_49:
        /* <DEDUP_REMOVED lines=10> */
.L_x_50:
[----:B-12---:R-:W-:Y:S01]  /*a1b0*/  IMAD R22, R5, 0x2000, R2 ;  /* 0x0000200005167824 */ /* 0x006fe200078e0202 */
        /* <DEDUP_REMOVED lines=13> */
[----:B------:R-:W-:Y:S01]  /*a290*/  USHF.L.U32 UR11, UR11, 0x7, URZ ;  /* 0x000000070b0b7899 */ /* 0x000fe2000800063f */
[----:B------:R-:W-:Y:S01]  /*a2a0*/  VIADD R9, R9, 0x1 ;  /* 0x0000000109097836 */ /* 0x000fe20000000000 */
[----:B------:R-:W-:Y:S01]  /*a2b0*/  UIADD3 UR9, UR9, 0x9000, URZ ;  /* 0x0000900009097890 */ /* 0x000fe2000fffe03f */
[----:B------:R-:W-:Y:S01]  /*a2c0*/  SEL R7, RZ, 0x1, P1 ;  /* 0x00000001ff077807 */ /* 0x000fe20000800000 */
[----:B------:R-:W-:Y:S01]  /*a2d0*/  UIADD3 UR8, UR8, 0x1000, URZ ;  /* 0x0000100008087890 */ /* 0x000fe2000fffe03f */
[----:B------:R-:W-:-:S02]  /*a2e0*/  SEL R5, R5, RZ, P1 ;  /* 0x000000ff05057207 */ /* 0x000fc40000800000 */
[----:B------:R-:W-:-:S06]  /*a2f0*/  LOP3.LUT R6, R6, R7, RZ, 0x3c, !PT ;  /* 0x0000000706067212 */ /* 0x000fcc00078e3cff */
[----:B------:R2:W-:Y:S02]  /*a300*/  UTMALDG.4D [UR8], [UR6], desc[UR18] ;  /* 0x00001208060075b4 */ /* 0x0005e40008019000 */
[----:B--2---:R-:W-:Y:S01]  /*a310*/  NOP ;  /* 0x0000000000007918 */ /* 0x004fe20000000000 */
.L_x_48:
[----:B------:R-:W-:Y:S05]  /*a320*/  BSYNC B0 ;  /* 0x0000000000007941 */ /* 0x000fea0003800000 */
.L_x_47:
[----:B------:R-:W-:-:S07]  /*a330*/  VIADD R8, R8, 0xffffffff ;  /* 0xffffffff08087836 */ /* 0x000fce0000000000 */
.L_x_46:
[----:B------:R-:W-:Y:S01]  /*a340*/  ISETP.GT.AND P3, PT, R21, 0x1, PT ;  /* 0x000000011500780c */ /* 0x000fe20003f64270 */
[----:B------:R-:W-:Y:S01]  /*a350*/  VIADD R17, R17, 0x1 ;  /* 0x0000000111117836 */ /* 0x000fe20000000000 */
[----:B-1----:R-:W-:Y:S01]  /*a360*/  IADD3 R7, R25, 0x1, RZ ;  /* 0x0000000119077810 */ /* 0x002fe20007ffe0ff */
[----:B------:R-:W-:Y:S01]  /*a370*/  VIADD R21, R21, 0xffffffff ;  /* 0xffffffff15157836 */ /* 0x000fe20000000000 */
[----:B------:R-:W-:Y:S01]  /*a380*/  MOV R22, R20 ;  /* 0x0000001400167202 */ /* 0x000fe20000000f00 */
[----:B------:R-:W-:Y:S01]  /*a390*/  VIADD R12, R12, 0x80 ;  /* 0x000000800c0c7836 */ /* 0x000fe20000000000 */
[----:B------:R-:W-:Y:S02]  /*a3a0*/  ISETP.NE.AND P1, PT, R17, 0x4, PT ;  /* 0x000000041100780c */ /* 0x000fe40003f25270 */
[----:B------:R-:W-:Y:S02]  /*a3b0*/  ISETP.NE.AND P2, PT, R7, 0x4, PT ;  /* 0x000000040700780c */ /* 0x000fe40003f45270 */
[----:B------:R-:W-:-:S02]  /*a3c0*/  SEL R23, RZ, 0x1, P1 ;  /* 0x00000001ff177807 */ /* 0x000fc40000800000 */
[----:B------:R-:W-:Y:S02]  /*a3d0*/  SEL R17, R17, RZ, P1 ;  /* 0x000000ff11117207 */ /* 0x000fe40000800000 */
[----:B------:R-:W-:Y:S01]  /*a3e0*/  LOP3.LUT R4, R4, R23, RZ, 0x3c, !PT ;  /* 0x0000001704047212 */ /* 0x000fe200078e3cff */
[----:B------:R-:W-:Y:S01]  /*a3f0*/  IMAD.MOV.U32 R23, RZ, RZ, R18 ;  /* 0x000000ffff177224 */ /* 0x000fe200078e0012 */
[----:B------:R-:W-:Y:S01]  /*a400*/  SEL R7, R7, RZ, P2 ;  /* 0x000000ff07077207 */ /* 0x000fe20001000000 */
[----:B------:R-:W-:Y:S06]  /*a410*/  @P3 BRA `(.L_x_51) ;  /* 0xffffffc800383947 */ /* 0x000fec000383ffff */
.L_x_37:
[----:B------:R-:W-:Y:S05]  /*a420*/  WARPSYNC.ALL ;  /* 0x0000000000007948 */ /* 0x000fea0003800000 */
[----:B------:R-:W2:Y:S01]  /*a430*/  SHFL.BFLY PT, R0, R15, 0x1, 0x1f ;  /* 0x0c201f000f007f89 */ /* 0x000ea200000e0000 */
[----:B------:R-:W-:Y:S01]  /*a440*/  BSSY B0, `(.L_x_52) ;  /* 0x0000023000007945 */ /* 0x000fe20003800000 */
[----:B------:R-:W-:Y:S01]  /*a450*/  IMAD.MOV.U32 R7, RZ, RZ, 0x7f800000 ;  /* 0x7f800000ff077424 */ /* 0x000fe200078e00ff */
[----:B------:R-:W-:Y:S01]  /*a460*/  MOV R9, 0x7f800000 ;  /* 0x7f80000000097802 */ /* 0x000fe20000000f00 */
[----:B------:R-:W3:Y:S01]  /*a470*/  SHFL.BFLY PT, R4, R13, 0x1, 0x1f ;  /* 0x0c201f000d047f89 */ /* 0x000ee200000e0000 */
[----:B------:R-:W-:-:S02]  /*a480*/  IMAD.MOV.U32 R8, RZ, RZ, 0x3f800000 ;  /* 0x3f800000ff087424 */ /* 0x000fc400078e00ff */
[----:B--2---:R-:W-:Y:S01]  /*a490*/  FADD R0, R0, R15 ;  /* 0x0000000f00007221 */ /* 0x004fe20000000000 */
[----:B---3--:R-:W-:-:S04]  /*a4a0*/  FADD R14, R4, R13 ;  /* 0x0000000d040e7221 */ /* 0x008fc80000000000 */
[----:B------:R-:W2:Y:S01]  /*a4b0*/  SHFL.BFLY PT, R3, R0, 0x2, 0x1f ;  /* 0x0c401f0000037f89 */ /* 0x000ea200000e0000 */
[----:B------:R-:W-:-:S03]  /*a4c0*/  IMAD.MOV.U32 R4, RZ, RZ, 0x3f800000 ;  /* 0x3f800000ff047424 */ /* 0x000fc600078e00ff */
[----:B------:R-:W3:Y:S01]  /*a4d0*/  SHFL.BFLY PT, R17, R14, 0x2, 0x1f ;  /* 0x0c401f000e117f89 */ /* 0x000ee200000e0000 */
[C---:B--2---:R-:W-:Y:S01]  /*a4e0*/  FSETP.NE.AND P0, PT, R0.reuse, -R3, PT ;  /* 0x800000030000720b */ /* 0x044fe20003f05000 */
[----:B------:R-:W-:Y:S01]  /*a4f0*/  FADD R3, R0, R3 ;  /* 0x0000000300037221 */ /* 0x000fe20000000000 */
[----:B---3--:R-:W-:-:S11]  /*a500*/  FADD R6, R14, R17 ;  /* 0x000000110e067221 */ /* 0x008fd60000000000 */
[----:B------:R-:W-:Y:S05]  /*a510*/  @!P0 BRA `(.L_x_53) ;  /* 0x0000000000548947 */ /* 0x000fea0003800000 */
[----:B------:R-:W-:Y:S01]  /*a520*/  VIADD R0, R3, 0x1800000 ;  /* 0x0180000003007836 */ /* 0x000fe20000000000 */
[----:B------:R-:W-:Y:S04]  /*a530*/  BSSY B1, `(.L_x_54) ;  /* 0x000000c000017945 */ /* 0x000fe80003800000 */
[----:B------:R-:W-:-:S04]  /*a540*/  LOP3.LUT R0, R0, 0x7f800000, RZ, 0xc0, !PT ;  /* 0x7f80000000007812 */ /* 0x000fc800078ec0ff */
[----:B------:R-:W-:-:S13]  /*a550*/  ISETP.GT.U32.AND P0, PT, R0, 0x1ffffff, PT ;  /* 0x01ffffff0000780c */ /* 0x000fda0003f04070 */
[----:B------:R-:W-:Y:S05]  /*a560*/  @P0 BRA `(.L_x_55) ;  /* 0x0000000000100947 */ /* 0x000fea0003800000 */
[----:B------:R-:W-:-:S07]  /*a570*/  MOV R12, 0xa590 ;  /* 0x0000a590000c7802 */ /* 0x000fce0000000f00 */
[----:B-1----:R-:W-:Y:S05]  /*a580*/  CALL.REL.NOINC `($__internal_0_$__cuda_sm20_rcp_rn_f32_slowpath) ;  /* 0x0000000c00507944 */ /* 0x002fea0003c00000 */
[----:B------:R-:W-:Y:S01]  /*a590*/  IMAD.MOV.U32 R4, RZ, RZ, R0 ;  /* 0x000000ffff047224 */ /* 0x000fe200078e0000 */
[----:B------:R-:W-:Y:S06]  /*a5a0*/  BRA `(.L_x_56) ;  /* 0x0000000000107947 */ /* 0x000fec0003800000 */
.L_x_55:
[----:B------:R-:W2:Y:S02]  /*a5b0*/  MUFU.RCP R4, R3 ;  /* 0x0000000300047308 */ /* 0x000ea40000001000 */
[----:B--2---:R-:W-:-:S04]  /*a5c0*/  FFMA R0, R3, R4, -1 ;  /* 0xbf80000003007423 */ /* 0x004fc80000000004 */
[----:B------:R-:W-:-:S04]  /*a5d0*/  FADD.FTZ R5, -R0, -RZ ;  /* 0x800000ff00057221 */ /* 0x000fc80000010100 */
[----:B------:R-:W-:-:S07]  /*a5e0*/  FFMA R4, R4, R5, R4 ;  /* 0x0000000504047223 */ /* 0x000fce0000000004 */
.L_x_56:
[----:B------:R-:W-:Y:S05]  /*a5f0*/  BSYNC B1 ;  /* 0x0000000000017941 */ /* 0x000fea0003800000 */
.L_x_54:
[----:B------:R-:W-:Y:S01]  /*a600*/  FSETP.GEU.AND P0, PT, |R3|, 1.175494350822287508e-38, PT ;  /* 0x008000000300780b */ /* 0x000fe20003f0e200 */
[----:B------:R-:W-:-:S12]  /*a610*/  ULDC UR6, c[0x0][0x600] ;  /* 0x0001800000067ab9 */ /* 0x000fd80000000800 */
[----:B------:R-:W-:-:S04]  /*a620*/  @!P0 FMUL R3, R3, 16777216 ;  /* 0x4b80000003038820 */ /* 0x000fc80000400000 */
[----:B------:R-:W2:Y:S02]  /*a630*/  MUFU.LG2 R0, R3 ;  /* 0x0000000300007308 */ /* 0x000ea40000000c00 */
[----:B--2---:R-:W-:-:S04]  /*a640*/  @!P0 FADD R0, R0, -24 ;  /* 0xc1c0000000008421 */ /* 0x004fc80000000000 */
[----:B------:R-:W-:-:S04]  /*a650*/  FMUL R9, R0, 0.69314718246459960938 ;  /* 0x3f31721800097820 */ /* 0x000fc80000400000 */
[----:B------:R-:W-:-:S07]  /*a660*/  FFMA R9, R18, UR6, R9 ;  /* 0x0000000612097c23 */ /* 0x000fce0008000009 */
.L_x_53:
[----:B------:R-:W-:Y:S05]  /*a670*/  BSYNC B0 ;  /* 0x0000000000007941 */ /* 0x000fea0003800000 */
.L_x_52:
[----:B------:R-:W-:Y:S01]  /*a680*/  FSETP.NE.AND P0, PT, R14, -R17, PT ;  /* 0x800000110e00720b */ /* 0x000fe20003f05000 */
[----:B------:R-:W-:Y:S01]  /*a690*/  ULDC UR4, c[0x0][0x608] ;  /* 0x0001820000047ab9 */ /* 0x000fe20000000800 */
[----:B------:R-:W-:Y:S01]  /*a6a0*/  BSSY B0, `(.L_x_57) ;  /* 0x0000021000007945 */ /* 0x000fe20003800000 */
[----:B------:R-:W-:-:S04]  /*a6b0*/  FMUL R4, R4, UR4 ;  /* 0x0000000404047c20 */ /* 0x000fc80008400000 */
[-C--:B------:R-:W-:Y:S01]  /*a6c0*/  FMUL R88, R88, R4.reuse ;  /* 0x0000000458587220 */ /* 0x080fe20000400000 */
[-C--:B------:R-:W-:Y:S01]  /*a6d0*/  FMUL R89, R89, R4.reuse ;  /* 0x0000000459597220 */ /* 0x080fe20000400000 */
[-C--:B------:R-:W-:Y:S01]  /*a6e0*/  FMUL R92, R92, R4.reuse ;  /* 0x000000045c5c7220 */ /* 0x080fe20000400000 */
[-C--:B------:R-:W-:Y:S01]  /*a6f0*/  FMUL R93, R93, R4.reuse ;  /* 0x000000045d5d7220 */ /* 0x080fe20000400000 */
[-C--:B------:R-:W-:Y:S01]  /*a700*/  FMUL R96, R96, R4.reuse ;  /* 0x0000000460607220 */ /* 0x080fe20000400000 */
[-C--:B------:R-:W-:Y:S01]  /*a710*/  FMUL R97, R97, R4.reuse ;  /* 0x0000000461617220 */ /* 0x080fe20000400000 */
[-C--:B------:R-:W-:Y:S01]  /*a720*/  FMUL R100, R100, R4.reuse ;  /* 0x0000000464647220 */ /* 0x080fe20000400000 */
[----:B------:R-:W-:Y:S01]  /*a730*/  FMUL R101, R101, R4 ;  /* 0x0000000465657220 */ /* 0x000fe20000400000 */
[----:B------:R-:W-:Y:S06]  /*a740*/  @!P0 BRA `(.L_x_58) ;  /* 0x0000000000588947 */ /* 0x000fec0003800000 */
[----:B------:R-:W-:Y:S01]  /*a750*/  VIADD R0, R6, 0x1800000 ;  /* 0x0180000006007836 */ /* 0x000fe20000000000 */
[----:B------:R-:W-:Y:S04]  /*a760*/  BSSY B1, `(.L_x_59) ;  /* 0x000000d000017945 */ /* 0x000fe80003800000 */
[----:B------:R-:W-:-:S04]  /*a770*/  LOP3.LUT R0, R0, 0x7f800000, RZ, 0xc0, !PT ;  /* 0x7f80000000007812 */ /* 0x000fc800078ec0ff */
[----:B------:R-:W-:-:S13]  /*a780*/  ISETP.GT.U32.AND P0, PT, R0, 0x1ffffff, PT ;  /* 0x01ffffff0000780c */ /* 0x000fda0003f04070 */
[----:B------:R-:W-:Y:S05]  /*a790*/  @P0 BRA `(.L_x_60) ;  /* 0x0000000000140947 */ /* 0x000fea0003800000 */
[----:B------:R-:W-:Y:S02]  /*a7a0*/  MOV R3, R6 ;  /* 0x0000000600037202 */ /* 0x000fe40000000f00 */
[----:B------:R-:W-:-:S07]  /*a7b0*/  MOV R12, 0xa7d0 ;  /* 0x0000a7d0000c7802 */ /* 0x000fce0000000f00 */
[----:B-1----:R-:W-:Y:S05]  /*a7c0*/  CALL.REL.NOINC `($__internal_0_$__cuda_sm20_rcp_rn_f32_slowpath) ;  /* 0x0000000800c07944 */ /* 0x002fea0003c00000 */
[----:B------:R-:W-:Y:S01]  /*a7d0*/  IMAD.MOV.U32 R8, RZ, RZ, R0 ;  /* 0x000000ffff087224 */ /* 0x000fe200078e0000 */
[----:B------:R-:W-:Y:S06]  /*a7e0*/  BRA `(.L_x_61) ;  /* 0x0000000000107947 */ /* 0x000fec0003800000 */
.L_x_60:
[----:B------:R-:W2:Y:S02]  /*a7f0*/  MUFU.RCP R3, R6 ;  /* 0x0000000600037308 */ /* 0x000ea40000001000 */
[----:B--2---:R-:W-:-:S04]  /*a800*/  FFMA R0, R6, R3, -1 ;  /* 0xbf80000006007423 */ /* 0x004fc80000000003 */
[----:B------:R-:W-:-:S04]  /*a810*/  FADD.FTZ R0, -R0, -RZ ;  /* 0x800000ff00007221 */ /* 0x000fc80000010100 */
[----:B------:R-:W-:-:S07]  /*a820*/  FFMA R8, R3, R0, R3 ;  /* 0x0000000003087223 */ /* 0x000fce0000000003 */
.L_x_61:
[----:B------:R-:W-:Y:S05]  /*a830*/  BSYNC B1 ;  /* 0x0000000000017941 */ /* 0x000fea0003800000 */
.L_x_59:
[----:B------:R-:W-:Y:S01]  /*a840*/  FSETP.GEU.AND P0, PT, |R6|, 1.175494350822287508e-38, PT ;  /* 0x008000000600780b */ /* 0x000fe20003f0e200 */
[----:B------:R-:W-:-:S12]  /*a850*/  ULDC UR4, c[0x0][0x600] ;  /* 0x0001800000047ab9 */ /* 0x000fd80000000800 */
[----:B------:R-:W-:-:S04]  /*a860*/  @!P0 FMUL R6, R6, 16777216 ;  /* 0x4b80000006068820 */ /* 0x000fc80000400000 */
[----:B------:R-:W2:Y:S02]  /*a870*/  MUFU.LG2 R0, R6 ;  /* 0x0000000600007308 */ /* 0x000ea40000000c00 */
[----:B--2---:R-:W-:-:S04]  /*a880*/  @!P0 FADD R0, R0, -24 ;  /* 0xc1c0000000008421 */ /* 0x004fc80000000000 */
[----:B------:R-:W-:-:S04]  /*a890*/  FMUL R7, R0, 0.69314718246459960938 ;  /* 0x3f31721800077820 */ /* 0x000fc80000400000 */
[----:B------:R-:W-:-:S07]  /*a8a0*/  FFMA R7, R20, UR4, R7 ;  /* 0x0000000414077c23 */ /* 0x000fce0008000007 */
.L_x_58:
[----:B------:R-:W-:Y:S05]  /*a8b0*/  BSYNC B0 ;  /* 0x0000000000007941 */ /* 0x000fea0003800000 */
.L_x_57:
[C---:B------:R-:W-:Y:S01]  /*a8c0*/  LOP3.LUT P0, RZ, R16.reuse, 0x3, RZ, 0xc0, !PT ;  /* 0x0000000310ff7812 */ /* 0x040fe2000780c0ff */
[----:B------:R-:W-:Y:S01]  /*a8d0*/  ULDC UR4, c[0x0][0x608] ;  /* 0x0001820000047ab9 */ /* 0x000fe20000000800 */
[----:B------:R-:W-:Y:S01]  /*a8e0*/  LOP3.LUT R17, R16, 0x7f, RZ, 0xc0, !PT ;  /* 0x0000007f10117812 */ /* 0x000fe200078ec0ff */
[----:B------:R-:W-:Y:S01]  /*a8f0*/  ULDC.64 UR8, c[0x0][0x208] ;  /* 0x0000820000087ab9 */ /* 0x000fe20000000a00 */
[----:B------:R-:W-:Y:S01]  /*a900*/  FMUL R8, R8, UR4 ;  /* 0x0000000408087c20 */ /* 0x000fe20008400000 */
[----:B------:R-:W-:Y:S01]  /*a910*/  BSSY B0, `(.L_x_62) ;  /* 0x0000018000007945 */ /* 0x000fe20003800000 */
[----:B------:R-:W-:-:S07]  /*a920*/  SHF.R.U32.HI R18, RZ, 0x5, R17 ;  /* 0x00000005ff127819 */ /* 0x000fce0000011611 */
[----:B------:R-:W-:Y:S05]  /*a930*/  @P0 BRA `(.L_x_63) ;  /* 0x0000000000540947 */ /* 0x000fea0003800000 */
[----:B------:R-:W2:Y:S01]  /*a940*/  S2UR UR4, SR_CTAID.X ;  /* 0x00000000000479c3 */ /* 0x000ea20000002500 */
[----:B------:R-:W-:Y:S01]  /*a950*/  SHF.R.U32.HI R0, RZ, 0x2, R16 ;  /* 0x00000002ff007819 */ /* 0x000fe20000011610 */
[----:B------:R-:W-:-:S03]  /*a960*/  IMAD.SHL.U32 R3, R18, 0x10, RZ ;  /* 0x0000001012037824 */ /* 0x000fc600078e00ff */
[----:B------:R-:W-:-:S04]  /*a970*/  LOP3.LUT R0, R0, 0x7, RZ, 0xc0, !PT ;  /* 0x0000000700007812 */ /* 0x000fc800078ec0ff */
[----:B------:R-:W-:Y:S01]  /*a980*/  LOP3.LUT R0, R3, 0xfffffff0, R0, 0xe2, !PT ;  /* 0xfffffff003007812 */ /* 0x000fe200078ee200 */
[----:B--2---:R-:W-:-:S03]  /*a990*/  USHF.L.U32 UR6, UR4, 0x6, URZ ;  /* 0x0000000604067899 */ /* 0x004fc6000800063f */
[----:B------:R-:W-:Y:S02]  /*a9a0*/  ULDC.64 UR4, c[0x0][0x688] ;  /* 0x0001a20000047ab9 */ /* 0x000fe40000000a00 */
[----:B------:R-:W-:Y:S02]  /*a9b0*/  UIMAD UR4, UR36, UR4, UR6 ;  /* 0x00000004240472a4 */ /* 0x000fe4000f8e0206 */
[----:B------:R-:W-:Y:S02]  /*a9c0*/  LOP3.LUT R3, R0, UR6, RZ, 0xfc, !PT ;  /* 0x0000000600037c12 */ /* 0x000fe4000f8efcff */
[----:B------:R-:W-:-:S03]  /*a9d0*/  UIMAD UR4, UR37, UR5, UR4 ;  /* 0x00000005250472a4 */ /* 0x000fc6000f8e0204 */
[C---:B------:R-:W-:Y:S01]  /*a9e0*/  VIADD R4, R3.reuse, 0x8 ;  /* 0x0000000803047836 */ /* 0x040fe20000000000 */
[----:B------:R-:W-:Y:S02]  /*a9f0*/  ULDC UR5, c[0x0][0x288] ;  /* 0x0000a20000057ab9 */ /* 0x000fe40000000800 */
[----:B------:R-:W-:Y:S02]  /*aa00*/  ISETP.GE.U32.AND P0, PT, R3, UR5, PT ;  /* 0x0000000503007c0c */ /* 0x000fe4000bf06070 */
[----:B------:R-:W-:Y:S02]  /*aa10*/  IADD3 R0, P2, R0, UR4, RZ ;  /* 0x0000000400007c10 */ /* 0x000fe4000ff5e0ff */
[----:B------:R-:W-:Y:S01]  /*aa20*/  ISETP.GE.U32.AND P1, PT, R4, UR5, PT ;  /* 0x0000000504007c0c */ /* 0x000fe2000bf26070 */
[----:B------:R-:W-:Y:S01]  /*aa30*/  ULDC.64 UR4, c[0x0][0x680] ;  /* 0x0001a00000047ab9 */ /* 0x000fe20000000a00 */
[----:B------:R-:W-:Y:S02]  /*aa40*/  IADD3.X R3, RZ, RZ, RZ, P2, !PT ;  /* 0x000000ffff037210 */ /* 0x000fe400017fe4ff */
[----:B------:R-:W-:-:S04]  /*aa50*/  LEA R4, P2, R0, UR4, 0x2 ;  /* 0x0000000400047c11 */ /* 0x000fc8000f8410ff */
[----:B------:R-:W-:-:S05]  /*aa60*/  LEA.HI.X R5, R0, UR5, R3, 0x2, P2 ;  /* 0x0000000500057c11 */ /* 0x000fca00090f1403 */
[----:B------:R2:W-:Y:S04]  /*aa70*/  @!P0 STG.E desc[UR8][R4.64], R9 ;  /* 0x0000000904008986 */ /* 0x0005e8000c101908 */
[----:B------:R2:W-:Y:S02]  /*aa80*/  @!P1 STG.E desc[UR8][R4.64+0x20], R7 ;  /* 0x0000200704009986 */ /* 0x0005e4000c101908 */
.L_x_63:
[----:B------:R-:W-:Y:S05]  /*aa90*/  BSYNC B0 ;  /* 0x0000000000007941 */ /* 0x000fea0003800000 */
.L_x_62:
[----:B------:R-:W-:Y:S01]  /*aaa0*/  ULDC.64 UR4, c[0x0][0x730] ;  /* 0x0001cc0000047ab9 */ /* 0x000fe20000000a00 */
[-C--:B------:R-:W-:Y:S01]  /*aab0*/  FMUL R90, R90, R8.reuse ;  /* 0x000000085a5a7220 */ /* 0x080fe20000400000 */
[----:B------:R-:W-:Y:S01]  /*aac0*/  ISETP.NE.U32.AND P0, PT, RZ, UR4, PT ;  /* 0x00000004ff007c0c */ /* 0x000fe2000bf05070 */
[-C--:B------:R-:W-:Y:S01]  /*aad0*/  FMUL R22, R91, R8.reuse ;  /* 0x000000085b167220 */ /* 0x080fe20000400000 */
[-C--:B------:R-:W-:Y:S01]  /*aae0*/  FMUL R94, R94, R8.reuse ;  /* 0x000000085e5e7220 */ /* 0x080fe20000400000 */
[-C--:B-1----:R-:W-:Y:S01]  /*aaf0*/  FMUL R24, R95, R8.reuse ;  /* 0x000000085f187220 */ /* 0x082fe20000400000 */
[----:B------:R-:W-:Y:S01]  /*ab00*/  ISETP.NE.AND.EX P0, PT, RZ, UR5, PT, P0 ;  /* 0x00000005ff007c0c */ /* 0x000fe2000bf05300 */
[-C--:B------:R-:W-:Y:S01]  /*ab10*/  FMUL R98, R98, R8.reuse ;  /* 0x0000000862627220 */ /* 0x080fe20000400000 */
[-C--:B------:R-:W-:Y:S01]  /*ab20*/  FMUL R26, R99, R8.reuse ;  /* 0x00000008631a7220 */ /* 0x080fe20000400000 */
[-C--:B------:R-:W-:Y:S01]  /*ab30*/  FMUL R102, R102, R8.reuse ;  /* 0x0000000866667220 */ /* 0x080fe20000400000 */
[----:B------:R-:W-:-:S09]  /*ab40*/  FMUL R28, R103, R8 ;  /* 0x00000008671c7220 */ /* 0x000fd20000400000 */
[----:B------:R-:W-:Y:S05]  /*ab50*/  @P0 BRA `(.L_x_64) ;  /* 0x0000000000200947 */ /* 0x000fea0003800000 */
[----:B------:R-:W-:Y:S02]  /*ab60*/  ULDC.64 UR4, c[0x0][0x728] ;  /* 0x0001ca0000047ab9 */ /* 0x000fe40000000a00 */
[----:B------:R-:W-:-:S04]  /*ab70*/  ISETP.NE.U32.AND P0, PT, RZ, UR4, PT ;  /* 0x00000004ff007c0c */ /* 0x000fc8000bf05070 */
[----:B------:R-:W-:-:S13]  /*ab80*/  ISETP.NE.AND.EX P0, PT, RZ, UR5, PT, P0 ;  /* 0x00000005ff007c0c */ /* 0x000fda000bf05300 */
[----:B------:R-:W-:Y:S05]  /*ab90*/  @!P0 BRA `(.L_x_65) ;  /* 0x00000000000c8947 */ /* 0x000fea0003800000 */
[----:B--2---:R-:W1:Y:S02]  /*aba0*/  LDC.64 R4, c[0x0][0x728] ;  /* 0x0001ca00ff047b82 */ /* 0x004e640000000a00 */
[----:B-1----:R1:W5:Y:S01]  /*abb0*/  LDG.E R4, desc[UR8][R4.64] ;  /* 0x0000000804047981 */ /* 0x002362000c1e1900 */
[----:B------:R-:W-:Y:S05]  /*abc0*/  BRA `(.L_x_64) ;  /* 0x0000000000047947 */ /* 0x000fea0003800000 */
.L_x_65:
[----:B--2---:R-:W3:Y:S02]  /*abd0*/  LDC R4, c[0x0][0x720] ;  /* 0x0001c800ff047b82 */ /* 0x004ee40000000800 */
.L_x_64:
[----:B------:R-:W-:Y:S01]  /*abe0*/  MOV R0, RZ ;  /* 0x000000ff00007202 */ /* 0x000fe20000000f00 */
[----:B---3-5:R-:W-:-:S03]  /*abf0*/  IMAD.MOV.U32 R19, RZ, RZ, R4 ;  /* 0x000000ffff137224 */ /* 0x028fc600078e0004 */
[----:B------:R-:W-:-:S13]  /*ac00*/  LOP3.LUT P0, RZ, R0, 0x1bf, RZ, 0xc0, !PT ;  /* 0x000001bf00ff7812 */ /* 0x000fda000780c0ff */
[----:B------:R-:W-:Y:S05]  /*ac10*/  @!P0 BRA `(.L_x_66) ;  /* 0x0000000000408947 */ /* 0x000fea0003800000 */
[----:B------:R-:W-:Y:S01]  /*ac20*/  MOV R0, 0x0 ;  /* 0x0000000000007802 */ /* 0x000fe20000000f00 */
[----:B------:R-:W-:Y:S01]  /*ac30*/  ULDC.64 UR4, c[0x4][0x68] ;  /* 0x01001a0000047ab9 */ /* 0x000fe20000000a00 */
[----:B------:R-:W-:Y:S01]  /*ac40*/  ULDC.64 UR6, c[0x4][0x8] ;  /* 0x0100020000067ab9 */ /* 0x000fe20000000a00 */
[----:B--2---:R-:W-:Y:S01]  /*ac50*/  IMAD.U32 R4, RZ, RZ, UR4 ;  /* 0x00000004ff047e24 */ /* 0x004fe2000f8e00ff */
[----:B------:R2:W3:Y:S01]  /*ac60*/  LDC.64 R14, c[0x4][R0] ;  /* 0x01000000000e7b82 */ /* 0x0004e20000000a00 */
[----:B-1----:R-:W-:Y:S01]  /*ac70*/  IMAD.U32 R5, RZ, RZ, UR5 ;  /* 0x00000005ff057e24 */ /* 0x002fe2000f8e00ff */
[----:B------:R-:W-:Y:S01]  /*ac80*/  ULDC.64 UR4, c[0x4][0x70] ;  /* 0x01001c0000047ab9 */ /* 0x000fe20000000a00 */
[----:B------:R-:W-:Y:S01]  /*ac90*/  IMAD.U32 R10, RZ, RZ, UR6 ;  /* 0x00000006ff0a7e24 */ /* 0x000fe2000f8e00ff */
[----:B------:R-:W-:Y:S01]  /*aca0*/  MOV R6, UR4 ;  /* 0x0000000400067c02 */ /* 0x000fe20008000f00 */
[----:B------:R-:W-:Y:S01]  /*acb0*/  IMAD.U32 R7, RZ, RZ, UR5 ;  /* 0x00000005ff077e24 */ /* 0x000fe2000f8e00ff */
[----:B------:R-:W-:Y:S01]  /*acc0*/  MOV R8, 0x70 ;  /* 0x0000007000087802 */ /* 0x000fe20000000f00 */
[----:B------:R-:W-:-:S02]  /*acd0*/  IMAD.U32 R11, RZ, RZ, UR7 ;  /* 0x00000007ff0b7e24 */ /* 0x000fc4000f8e00ff */
[----:B------:R-:W-:Y:S02]  /*ace0*/  IMAD.MOV.U32 R12, RZ, RZ, 0x1 ;  /* 0x00000001ff0c7424 */ /* 0x000fe400078e00ff */
[----:B--2---:R-:W-:-:S07]  /*acf0*/  IMAD.MOV.U32 R13, RZ, RZ, RZ ;  /* 0x000000ffff0d7224 */ /* 0x004fce00078e00ff */
[----:B------:R-:W-:-:S07]  /*ad00*/  LEPC R20, `(.L_x_66) ;  /* 0x000000001014794e */ /* 0x000fce0000000000 */
[----:B---3--:R-:W-:Y:S05]  /*ad10*/  CALL.ABS.NOINC R14 ;  /* 0x000000000e007343 */ /* 0x008fea0003c00000 */
.L_x_66:
[----:B------:R-:W-:-:S13]  /*ad20*/  LOP3.LUT P0, RZ, R2, 0x1bf, RZ, 0xc0, !PT ;  /* 0x000001bf02ff7812 */ /* 0x000fda000780c0ff */
[----:B------:R-:W-:Y:S05]  /*ad30*/  @!P0 BRA `(.L_x_67) ;  /* 0x0000000000408947 */ /* 0x000fea0003800000 */
[----:B------:R-:W-:Y:S01]  /*ad40*/  MOV R0, 0x0 ;  /* 0x0000000000007802 */ /* 0x000fe20000000f00 */
[----:B------:R-:W-:Y:S01]  /*ad50*/  ULDC.64 UR4, c[0x4][0x68] ;  /* 0x01001a0000047ab9 */ /* 0x000fe20000000a00 */
[----:B------:R-:W-:Y:S01]  /*ad60*/  ULDC.64 UR6, c[0x4][0x8] ;  /* 0x0100020000067ab9 */ /* 0x000fe20000000a00 */
[----:B--2---:R-:W-:Y:S01]  /*ad70*/  IMAD.U32 R4, RZ, RZ, UR4 ;  /* 0x00000004ff047e24 */ /* 0x004fe2000f8e00ff */
[----:B------:R2:W3:Y:S01]  /*ad80*/  LDC.64 R14, c[0x4][R0] ;  /* 0x01000000000e7b82 */ /* 0x0004e20000000a00 */
[----:B-1----:R-:W-:Y:S01]  /*ad90*/  MOV R5, UR5 ;  /* 0x0000000500057c02 */ /* 0x002fe20008000f00 */
[----:B------:R-:W-:Y:S01]  /*ada0*/  ULDC.64 UR4, c[0x4][0x70] ;  /* 0x01001c0000047ab9 */ /* 0x000fe20000000a00 */
[----:B------:R-:W-:Y:S01]  /*adb0*/  IMAD.U32 R10, RZ, RZ, UR6 ;  /* 0x00000006ff0a7e24 */ /* 0x000fe2000f8e00ff */
[----:B------:R-:W-:Y:S01]  /*adc0*/  MOV R11, UR7 ;  /* 0x00000007000b7c02 */ /* 0x000fe20008000f00 */
[----:B------:R-:W-:Y:S02]  /*add0*/  IMAD.U32 R6, RZ, RZ, UR4 ;  /* 0x00000004ff067e24 */ /* 0x000fe4000f8e00ff */
[----:B------:R-:W-:-:S02]  /*ade0*/  IMAD.U32 R7, RZ, RZ, UR5 ;  /* 0x00000005ff077e24 */ /* 0x000fc4000f8e00ff */
[----:B------:R-:W-:Y:S02]  /*adf0*/  IMAD.MOV.U32 R8, RZ, RZ, 0x70 ;  /* 0x00000070ff087424 */ /* 0x000fe400078e00ff */
[----:B------:R-:W-:Y:S02]  /*ae00*/  IMAD.MOV.U32 R12, RZ, RZ, 0x1 ;  /* 0x00000001ff0c7424 */ /* 0x000fe400078e00ff */
[----:B--2---:R-:W-:-:S07]  /*ae10*/  IMAD.MOV.U32 R13, RZ, RZ, RZ ;  /* 0x000000ffff0d7224 */ /* 0x004fce00078e00ff */
[----:B------:R-:W-:-:S07]  /*ae20*/  LEPC R20, `(.L_x_67) ;  /* 0x000000001014794e */ /* 0x000fce0000000000 */
[----:B---3--:R-:W-:Y:S05]  /*ae30*/  CALL.ABS.NOINC R14 ;  /* 0x000000000e007343 */ /* 0x008fea0003c00000 */
.L_x_67:
[----:B------:R-:W-:Y:S01]  /*ae40*/  ULDC.64 UR4, c[0x0][0x730] ;  /* 0x0001cc0000047ab9 */ /* 0x000fe20000000a00 */
[----:B------:R-:W-:Y:S01]  /*ae50*/  SHF.L.U32 R0, R16, 0x5, RZ ;  /* 0x0000000510007819 */ /* 0x000fe200000006ff */
[----:B------:R-:W-:Y:S01]  /*ae60*/  VIADD R17, R17, 0x1f ;  /* 0x0000001f11117836 */ /* 0x000fe20000000000 */
[----:B------:R-:W-:Y:S02]  /*ae70*/  ISETP.NE.U32.AND P0, PT, RZ, UR4, PT ;  /* 0x00000004ff007c0c */ /* 0x000fe4000bf05070 */
[----:B--2---:R-:W-:Y:S02]  /*ae80*/  SHF.R.U32.HI R4, RZ, 0x1, R16 ;  /* 0x00000001ff047819 */ /* 0x004fe40000011610 */
[----:B------:R-:W-:Y:S02]  /*ae90*/  ISETP.NE.AND.EX P0, PT, RZ, UR5, PT, P0 ;  /* 0x00000005ff007c0c */ /* 0x000fe4000bf05300 */
[C---:B-1----:R-:W-:Y:S02]  /*aea0*/  LOP3.LUT R5, R0.reuse, 0xc0, RZ, 0xc0, !PT ;  /* 0x000000c000057812 */ /* 0x042fe400078ec0ff */
[----:B------:R-:W-:-:S02]  /*aeb0*/  LOP3.LUT R3, R0, 0x20, RZ, 0xc0, !PT ;  /* 0x0000002000037812 */ /* 0x000fc400078ec0ff */
[----:B------:R-:W-:Y:S01]  /*aec0*/  LOP3.LUT R5, R5, 0x8, R4, 0xf8, !PT ;  /* 0x0000000805057812 */ /* 0x000fe200078ef804 */
[----:B------:R-:W-:Y:S01]  /*aed0*/  IMAD.SHL.U32 R4, R16, 0x4, RZ ;  /* 0x0000000410047824 */ /* 0x000fe200078e00ff */
[----:B------:R-:W-:Y:S01]  /*aee0*/  ISETP.GT.U32.AND P1, PT, R17, 0x3e, PT ;  /* 0x0000003e1100780c */ /* 0x000fe20003f24070 */
[----:B------:R-:W-:Y:S01]  /*aef0*/  IMAD R3, R18, 0x200, R3 ;  /* 0x0000020012037824 */ /* 0x000fe200078e0203 */
[----:B------:R-:W-:Y:S02]  /*af00*/  LOP3.LUT R0, R0, 0x100, RZ, 0xc0, !PT ;  /* 0x0000010000007812 */ /* 0x000fe400078ec0ff */
[----:B------:R-:W-:Y:S01]  /*af10*/  LOP3.LUT R4, R5, 0x18, R4, 0x78, !PT ;  /* 0x0000001805047812 */ /* 0x000fe200078e7804 */
[----:B------:R-:W1:Y:S01]  /*af20*/  @P0 LDC R19, c[0x0][0x720] ;  /* 0x0001c800ff130b82 */ /* 0x000e620000000800 */
[----:B------:R-:W-:Y:S02]  /*af30*/  LOP3.LUT P0, RZ, R16, 0x4, RZ, 0xc0, !PT ;  /* 0x0000000410ff7812 */ /* 0x000fe4000780c0ff */
[----:B------:R-:W-:-:S04]  /*af40*/  IADD3 R11, R4, R3, R0 ;  /* 0x00000003040b7210 */ /* 0x000fc80007ffe000 */
[----:B------:R-:W-:Y:S01]  /*af50*/  LEA R11, R11, R2, 0x1 ;  /* 0x000000020b0b7211 */ /* 0x000fe200078e08ff */
[-C--:B-1----:R-:W-:Y:S01]  /*af60*/  FMUL R88, R88, R19.reuse ;  /* 0x0000001358587220 */ /* 0x082fe20000400000 */
[-C--:B------:R-:W-:Y:S01]  /*af70*/  FMUL R89, R89, R19.reuse ;  /* 0x0000001359597220 */ /* 0x080fe20000400000 */
        /* <DEDUP_REMOVED lines=14> */
[----:B------:R-:W-:-:S02]  /*b060*/  F2FP.BF16.F32.PACK_AB R88, R89, R88 ;  /* 0x000000585958723e */ /* 0x000fc400000010ff */
[----:B------:R-:W-:Y:S01]  /*b070*/  F2FP.BF16.F32.PACK_AB R89, R3, R0 ;  /* 0x000000000359723e */ /* 0x000fe200000010ff */
[----:B------:R-:W-:Y:S01]  /*b080*/  VIADD R0, R11, 0x20 ;  /* 0x000000200b007836 */ /* 0x000fe20000000000 */
[----:B------:R-:W-:Y:S02]  /*b090*/  F2FP.BF16.F32.PACK_AB R96, R97, R96 ;  /* 0x000000606160723e */ /* 0x000fe400000010ff */
[----:B------:R-:W-:Y:S02]  /*b0a0*/  F2FP.BF16.F32.PACK_AB R90, R93, R92 ;  /* 0x0000005c5d5a723e */ /* 0x000fe400000010ff */
[----:B------:R-:W-:Y:S02]  /*b0b0*/  F2FP.BF16.F32.PACK_AB R91, R5, R4 ;  /* 0x00000004055b723e */ /* 0x000fe400000010ff */
[----:B------:R-:W-:Y:S02]  /*b0c0*/  F2FP.BF16.F32.PACK_AB R97, R7, R6 ;  /* 0x000000060761723e */ /* 0x000fe400000010ff */
[----:B------:R-:W-:-:S02]  /*b0d0*/  F2FP.BF16.F32.PACK_AB R98, R101, R100 ;  /* 0x000000646562723e */ /* 0x000fc400000010ff */
[----:B------:R-:W-:Y:S01]  /*b0e0*/  F2FP.BF16.F32.PACK_AB R99, R9, R8 ;  /* 0x000000080963723e */ /* 0x000fe200000010ff */
[----:B------:R-:W-:Y:S06]  /*b0f0*/  @P1 BRA `(.L_x_68) ;  /* 0x0000000000041947 */ /* 0x000fec0003800000 */
[----:B------:R-:W-:-:S04]  /*b100*/  DEPBAR.LE SB0, 0x0 ;  /* 0x000080000000791a */ /* 0x000fc80000000000 */
.L_x_68:
[----:B------:R-:W-:Y:S05]  /*b110*/  WARPSYNC.ALL ;  /* 0x0000000000007948 */ /* 0x000fea0003800000 */
[----:B------:R-:W-:Y:S01]  /*b120*/  BAR.SYNC.DEFER_BLOCKING 0x1, 0x80 ;  /* 0x0042000000007b1d */ /* 0x000fe20000010000 */
[----:B------:R-:W-:-:S05]  /*b130*/  @P0 VIADD R0, R11, 0xffffffe0 ;  /* 0xffffffe00b000836 */ /* 0x000fca0000000000 */
[----:B------:R-:W-:Y:S01]  /*b140*/  BSSY B0, `(.L_x_69) ;  /* 0x0000016000007945 */ /* 0x000fe20003800000 */
[----:B------:R1:W-:Y:S04]  /*b150*/  STSM.16.M88.4 [R11], R88 ;  /* 0x000000580b007844 */ /* 0x0003e80000000200 */
[----:B------:R1:W-:Y:S01]  /*b160*/  STSM.16.M88.4 [R0], R96 ;  /* 0x0000006000007844 */ /* 0x0003e20000000200 */
[----:B------:R-:W-:Y:S01]  /*b170*/  @!PT LDS RZ, [RZ] ;  /* 0x00000000fffff984 */ /* 0x000fe20000000800 */
[----:B------:R-:W-:Y:S01]  /*b180*/  @!PT LDS RZ, [RZ] ;  /* 0x00000000fffff984 */ /* 0x000fe20000000800 */
[----:B------:R-:W-:Y:S01]  /*b190*/  @!PT LDS RZ, [RZ] ;  /* 0x00000000fffff984 */ /* 0x000fe20000000800 */
[----:B------:R-:W-:Y:S01]  /*b1a0*/  @!PT LDS RZ, [RZ] ;  /* 0x00000000fffff984 */ /* 0x000fe20000000800 */
[----:B------:R2:W-:Y:S06]  /*b1b0*/  MEMBAR.ALL.CTA ;  /* 0x0000000000007992 */ /* 0x0005ec0000008000 */
[----:B--2---:R-:W2:Y:S02]  /*b1c0*/  FENCE.VIEW.ASYNC.S ;  /* 0x00000000000073c6 */ /* 0x004ea40000000000 */
[----:B--2---:R-:W-:Y:S06]  /*b1d0*/  BAR.SYNC.DEFER_BLOCKING 0x1, 0x80 ;  /* 0x0042000000007b1d */ /* 0x004fec0000010000 */
[----:B------:R-:W-:Y:S05]  /*b1e0*/  @P1 BRA `(.L_x_70) ;  /* 0x00000000002c1947 */ /* 0x000fea0003800000 */
[----:B------:R-:W2:Y:S01]  /*b1f0*/  S2UR UR10, SR_CTAID.X ;  /* 0x00000000000a79c3 */ /* 0x000ea20000002500 */
[----:B------:R-:W-:Y:S01]  /*b200*/  ULDC.64 UR4, c[0x0][0x198] ;  /* 0x0000660000047ab9 */ /* 0x000fe20000000a00 */
[----:B------:R-:W-:Y:S01]  /*b210*/  R2UR UR8, R2 ;  /* 0x00000000020872ca */ /* 0x000fe200000e0000 */
[----:B------:R-:W-:Y:S01]  /*b220*/  UIADD3 UR4, UP0, UR4, 0x670, URZ ;  /* 0x0000067004047890 */ /* 0x000fe2000ff1e03f */
[----:B------:R-:W-:Y:S01]  /*b230*/  UMOV UR9, URZ ;  /* 0x0000003f00097c82 */ /* 0x000fe20008000000 */
[----:B------:R-:W-:Y:S02]  /*b240*/  UMOV UR11, UR36 ;  /* 0x00000024000b7c82 */ /* 0x000fe40008000000 */
[----:B------:R-:W-:Y:S01]  /*b250*/  UIADD3.X UR5, URZ, UR5, URZ, UP0, !UPT ;  /* 0x000000053f057290 */ /* 0x000fe200087fe43f */
[----:B------:R-:W-:Y:S01]  /*b260*/  UMOV UR12, UR37 ;  /* 0x00000025000c7c82 */ /* 0x000fe20008000000 */
[----:B--2---:R-:W-:-:S09]  /*b270*/  USHF.L.U32 UR10, UR10, 0x6, URZ ;  /* 0x000000060a0a7899 */ /* 0x004fd2000800063f */
[----:B------:R2:W-:Y:S02]  /*b280*/  UTMASTG.4D [UR8], [UR4] ;  /* 0x00000008040073b5 */ /* 0x0005e40008018000 */
[----:B--2---:R0:W-:Y:S02]  /*b290*/  UTMACMDFLUSH ;  /* 0x00000000000079b7 */ /* 0x0041e40000000000 */
.L_x_70:
[----:B------:R-:W-:Y:S05]  /*b2a0*/  BSYNC B0 ;  /* 0x0000000000007941 */ /* 0x000fea0003800000 */
.L_x_69:
[----:B------:R-:W-:-:S04]  /*b2b0*/  DEPBAR.LE SB0, 0x0 ;  /* 0x000080000000791a */ /* 0x000fc80000000000 */
[----:B------:R-:W-:Y:S05]  /*b2c0*/  EXIT ;  /* 0x000000000000794d */ /* 0x000fea0003800000 */
        .weak           $__internal_0_$__cuda_sm20_rcp_rn_f32_slowpath
        .type           $__internal_0_$__cuda_sm20_rcp_rn_f32_slowpath,@function
        .size           $__internal_0_$__cuda_sm20_rcp_rn_f32_slowpath,(.L_x_76 - $__internal_0_$__cuda_sm20_rcp_rn_f32_slowpath)
$__internal_0_$__cuda_sm20_rcp_rn_f32_slowpath:
[----:B------:R-:W-:Y:S01]  /*b2d0*/  IMAD.SHL.U32 R0, R3, 0x2, RZ ;  /* 0x0000000203007824 */ /* 0x000fe200078e00ff */
[----:B------:R-:W-:Y:S04]  /*b2e0*/  BSSY B2, `(.L_x_71) ;  /* 0x0000030000027945 */ /* 0x000fe80003800000 */
[----:B------:R-:W-:-:S04]  /*b2f0*/  SHF.R.U32.HI R13, RZ, 0x18, R0 ;  /* 0x00000018ff0d7819 */ /* 0x000fc80000011600 */
[----:B------:R-:W-:-:S13]  /*b300*/  ISETP.NE.U32.AND P0, PT, R13, RZ, PT ;  /* 0x000000ff0d00720c */ /* 0x000fda0003f05070 */
[----:B------:R-:W-:Y:S05]  /*b310*/  @P0 BRA `(.L_x_72) ;  /* 0x0000000000280947 */ /* 0x000fea0003800000 */
[----:B------:R-:W-:-:S04]  /*b320*/  SHF.L.U32 R0, R3, 0x1, RZ ;  /* 0x0000000103007819 */ /* 0x000fc800000006ff */
[----:B------:R-:W-:-:S13]  /*b330*/  ISETP.NE.AND P0, PT, R0, RZ, PT ;  /* 0x000000ff0000720c */ /* 0x000fda0003f05270 */
[----:B------:R-:W-:Y:S01]  /*b340*/  @P0 FFMA R5, R3, 1.84467440737095516160e+19, RZ ;  /* 0x5f80000003050823 */ /* 0x000fe200000000ff */
[----:B------:R-:W-:Y:S08]  /*b350*/  @!P0 MUFU.RCP R4, R3 ;  /* 0x0000000300048308 */ /* 0x000ff00000001000 */
[----:B------:R-:W1:Y:S02]  /*b360*/  @P0 MUFU.RCP R0, R5 ;  /* 0x0000000500000308 */ /* 0x000e640000001000 */
[----:B-1----:R-:W-:-:S04]  /*b370*/  @P0 FFMA R10, R5, R0, -1 ;  /* 0xbf800000050a0423 */ /* 0x002fc80000000000 */
[----:B------:R-:W-:-:S04]  /*b380*/  @P0 FADD.FTZ R11, -R10, -RZ ;  /* 0x800000ff0a0b0221 */ /* 0x000fc80000010100 */
[----:B------:R-:W-:-:S04]  /*b390*/  @P0 FFMA R0, R0, R11, R0 ;  /* 0x0000000b00000223 */ /* 0x000fc80000000000 */
[----:B------:R-:W-:Y:S01]  /*b3a0*/  @P0 FFMA R4, R0, 1.84467440737095516160e+19, RZ ;  /* 0x5f80000000040823 */ /* 0x000fe200000000ff */
[----:B------:R-:W-:Y:S06]  /*b3b0*/  BRA `(.L_x_73) ;  /* 0x0000000000887947 */ /* 0x000fec0003800000 */
.L_x_72:
[----:B------:R-:W-:-:S05]  /*b3c0*/  VIADD R22, R13, 0xffffff03 ;  /* 0xffffff030d167836 */ /* 0x000fca0000000000 */
[----:B------:R-:W-:-:S13]  /*b3d0*/  ISETP.GT.U32.AND P0, PT, R22, 0x1, PT ;  /* 0x000000011600780c */ /* 0x000fda0003f04070 */
[----:B------:R-:W-:Y:S05]  /*b3e0*/  @P0 BRA `(.L_x_74) ;  /* 0x0000000000780947 */ /* 0x000fea0003800000 */
[----:B------:R-:W-:Y:S01]  /*b3f0*/  LOP3.LUT R0, R3, 0x7fffff, RZ, 0xc0, !PT ;  /* 0x007fffff03007812 */ /* 0x000fe200078ec0ff */
[----:B------:R-:W-:-:S03]  /*b400*/  IMAD.MOV.U32 R11, RZ, RZ, 0x3 ;  /* 0x00000003ff0b7424 */ /* 0x000fc600078e00ff */
[----:B------:R-:W-:Y:S02]  /*b410*/  LOP3.LUT R0, R0, 0x3f800000, RZ, 0xfc, !PT ;  /* 0x3f80000000007812 */ /* 0x000fe400078efcff */
[----:B------:R-:W-:Y:S02]  /*b420*/  SHF.L.U32 R11, R11, R22, RZ ;  /* 0x000000160b0b7219 */ /* 0x000fe400000006ff */
[----:B------:R-:W1:Y:S02]  /*b430*/  MUFU.RCP R5, R0 ;  /* 0x0000000000057308 */ /* 0x000e640000001000 */
[----:B-1----:R-:W-:-:S04]  /*b440*/  FFMA R4, R0, R5, -1 ;  /* 0xbf80000000047423 */ /* 0x002fc80000000005 */
[----:B------:R-:W-:-:S04]  /*b450*/  FADD.FTZ R4, -R4, -RZ ;  /* 0x800000ff04047221 */ /* 0x000fc80000010100 */
[CCC-:B------:R-:W-:Y:S01]  /*b460*/  FFMA.RM R10, R5.reuse, R4.reuse, R5.reuse ;  /* 0x00000004050a7223 */ /* 0x1c0fe20000004005 */
[----:B------:R-:W-:-:S04]  /*b470*/  FFMA.RP R5, R5, R4, R5 ;  /* 0x0000000405057223 */ /* 0x000fc80000008005 */
[C---:B------:R-:W-:Y:S02]  /*b480*/  LOP3.LUT R4, R10.reuse, 0x7fffff, RZ, 0xc0, !PT ;  /* 0x007fffff0a047812 */ /* 0x040fe400078ec0ff */
[----:B------:R-:W-:Y:S02]  /*b490*/  FSETP.NEU.FTZ.AND P0, PT, R10, R5, PT ;  /* 0x000000050a00720b */ /* 0x000fe40003f1d000 */
[----:B------:R-:W-:Y:S02]  /*b4a0*/  LOP3.LUT R4, R4, 0x800000, RZ, 0xfc, !PT ;  /* 0x0080000004047812 */ /* 0x000fe400078efcff */
[----:B------:R-:W-:Y:S02]  /*b4b0*/  SEL R5, RZ, 0xffffffff, !P0 ;  /* 0xffffffffff057807 */ /* 0x000fe40004000000 */
[----:B------:R-:W-:-:S03]  /*b4c0*/  LOP3.LUT R11, R11, R4, RZ, 0xc0, !PT ;  /* 0x000000040b0b7212 */ /* 0x000fc600078ec0ff */
[----:B------:R-:W-:Y:S01]  /*b4d0*/  IMAD.MOV R5, RZ, RZ, -R5 ;  /* 0x000000ffff057224 */ /* 0x000fe200078e0a05 */
[----:B------:R-:W-:-:S04]  /*b4e0*/  SHF.R.U32.HI R11, RZ, R22, R11 ;  /* 0x00000016ff0b7219 */ /* 0x000fc8000001160b */
[--C-:B------:R-:W-:Y:S01]  /*b4f0*/  LOP3.LUT P1, RZ, R5, R22, R4.reuse, 0xf8, !PT ;  /* 0x0000001605ff7212 */ /* 0x100fe2000782f804 */
[----:B------:R-:W-:Y:S01]  /*b500*/  VIADD R5, R13, 0xffffff04 ;  /* 0xffffff040d057836 */ /* 0x000fe20000000000 */
[C---:B------:R-:W-:Y:S02]  /*b510*/  LOP3.LUT P0, RZ, R11.reuse, 0x1, RZ, 0xc0, !PT ;  /* 0x000000010bff7812 */ /* 0x040fe4000780c0ff */
[----:B------:R-:W-:Y:S02]  /*b520*/  LOP3.LUT P2, RZ, R11, 0x2, RZ, 0xc0, !PT ;  /* 0x000000020bff7812 */ /* 0x000fe4000784c0ff */
[----:B------:R-:W-:Y:S02]  /*b530*/  SHF.R.U32.HI R4, RZ, R5, R4 ;  /* 0x00000005ff047219 */ /* 0x000fe40000011604 */
[----:B------:R-:W-:Y:S02]  /*b540*/  PLOP3.LUT P0, PT, P0, P1, P2, 0xe0, 0x0 ;  /* 0x000000000000781c */ /* 0x000fe40000703c20 */
[----:B------:R-:W-:-:S02]  /*b550*/  LOP3.LUT P1, RZ, R3, 0x7fffff, RZ, 0xc0, !PT ;  /* 0x007fffff03ff7812 */ /* 0x000fc4000782c0ff */
[----:B------:R-:W-:-:S04]  /*b560*/  SEL R0, RZ, 0x1, !P0 ;  /* 0x00000001ff007807 */ /* 0x000fc80004000000 */
[----:B------:R-:W-:-:S04]  /*b570*/  IADD3 R0, -R0, RZ, RZ ;  /* 0x000000ff00007210 */ /* 0x000fc80007ffe1ff */
[----:B------:R-:W-:-:S13]  /*b580*/  ISETP.GE.AND P0, PT, R0, RZ, PT ;  /* 0x000000ff0000720c */ /* 0x000fda0003f06270 */
[----:B------:R-:W-:-:S04]  /*b590*/  @!P0 VIADD R4, R4, 0x1 ;  /* 0x0000000104048836 */ /* 0x000fc80000000000 */
[----:B------:R-:W-:-:S05]  /*b5a0*/  @!P1 IMAD.SHL.U32 R4, R4, 0x2, RZ ;  /* 0x0000000204049824 */ /* 0x000fca00078e00ff */
[----:B------:R-:W-:Y:S01]  /*b5b0*/  LOP3.LUT R4, R4, 0x80000000, R3, 0xf8, !PT ;  /* 0x8000000004047812 */ /* 0x000fe200078ef803 */
[----:B------:R-:W-:Y:S06]  /*b5c0*/  BRA `(.L_x_73) ;  /* 0x0000000000047947 */ /* 0x000fec0003800000 */
.L_x_74:
[----:B------:R1:W2:Y:S02]  /*b5d0*/  MUFU.RCP R4, R3 ;  /* 0x0000000300047308 */ /* 0x0002a40000001000 */
.L_x_73:
[----:B------:R-:W-:Y:S05]  /*b5e0*/  BSYNC B2 ;  /* 0x0000000000027941 */ /* 0x000fea0003800000 */
.L_x_71:
[----:B--2---:R-:W-:Y:S01]  /*b5f0*/  MOV R0, R4 ;  /* 0x0000000400007202 */ /* 0x004fe20000000f00 */
[----:B------:R-:W-:Y:S02]  /*b600*/  IMAD.MOV.U32 R4, RZ, RZ, R12 ;  /* 0x000000ffff047224 */ /* 0x000fe400078e000c */
[----:B------:R-:W-:-:S04]  /*b610*/  IMAD.MOV.U32 R5, RZ, RZ, 0x0 ;  /* 0x00000000ff057424 */ /* 0x000fc800078e00ff */
[----:B-1----:R-:W-:Y:S05]  /*b620*/  RET.REL.NODEC R4 `(_ZN7cutlass13device_kernelINS_4fmha6kernel13FmhaKernelTmaINS1_10collective15FmhaMainloopTmaINS_10bfloat16_tEfN4cute5tupleIJNS7_1CILi64EEENS9_ILi128EEENS9_ILi32EEEEEENS4_12CausalFusionEJEEENS4_15FmhaFwdEpilogueIS6_fNS8_IJSA_SC_SB_EEEEEJEEEEEvNT_6ParamsE) ;  /* 0xffffff4804747950 */ /* 0x002fea0003c3ffff */
.L_x_75:
[----:B------:R-:W-:-:S00]  /*b630*/  BRA `(.L_x_75) ;  /* 0xfffffffc00fc7947 */ /* 0x000fc0000383ffff */
[----:B------:R-:W-:-:S00]  /*b640*/  NOP ;  /* 0x0000000000007918 */ /* 0x000fc00000000000 */
        /* <DEDUP_REMOVED lines=11> */
.L_x_76:


//--------------------- .nv.global.init           --------------------------
	.section	.nv.global.init,"aw",@progbits
.nv.global.init:
	.type		$str$23,@object
	.size		$str$23,($str$24 - $str$23)
$str$23:
        /*0000*/ 	.byte	0x28, 0x61, 0x64, 0x64, 0x72, 0x65, 0x73, 0x73, 0x20, 0x26, 0x20, 0x6d, 0x61, 0x73, 0x6b, 0x29
        /*0010*/ 	.byte	0x20, 0x3d, 0x3d, 0x20, 0x30, 0x00
	.type		$str$24,@object
	.size		$str$24,(__unnamed_1 - $str$24)
$str$24:
        /*0016*/ 	.byte	0x2f, 0x74, 0x6d, 0x70, 0x2f, 0x63, 0x75, 0x74, 0x6c, 0x61, 0x73, 0x73, 0x5f, 0x73, 0x77, 0x65
        /*0026*/ 	.byte	0x65, 0x70, 0x5f, 0x73, 0x72, 0x63, 0x2f, 0x69, 0x6e, 0x63, 0x6c, 0x75, 0x64, 0x65, 0x2f, 0x63
        /*0036*/ 	.byte	0x75, 0x74, 0x65, 0x2f, 0x70, 0x6f, 0x69, 0x6e, 0x74, 0x65, 0x72, 0x5f, 0x66, 0x6c, 0x61, 0x67
        /*0046*/ 	.byte	0x67, 0x65, 0x64, 0x2e, 0x68, 0x70, 0x70, 0x00
	.type		__unnamed_1,@object
	.size		__unnamed_1,(.L_0 - __unnamed_1)
__unnamed_1:
        /*004e*/ 	.byte	0x61, 0x75, 0x74, 0x6f, 0x20, 0x63, 0x75, 0x74, 0x65, 0x3a, 0x3a, 0x61, 0x73, 0x5f, 0x70, 0x6f
        /* <DEDUP_REMOVED lines=27> */
        /*020e*/ 	.byte	0x30, 0x3e, 0x3e, 0x3e, 0x3e, 0x3e, 0x5d, 0x00
.L_0:


//--------------------- .nv.shared._ZN7cutlass13device_kernelINS_4fmha6kernel13FmhaKernelTmaINS1_10collective15FmhaMainloopTmaINS_10bfloat16_tEfN4cute5tupleIJNS7_1CILi64EEENS9_ILi128EEENS9_ILi32EEEEEENS4_12CausalFusionEJEEENS4_15FmhaFwdEpilogueIS6_fNS8_IJSA_SC_SB_EEEEEJEEEEEvNT_6ParamsE --------------------------
	.section	.nv.shared._ZN7cutlass13device_kernelINS_4fmha6kernel13FmhaKernelTmaINS1_10collective15FmhaMainloopTmaINS_10bfloat16_tEfN4cute5tupleIJNS7_1CILi64EEENS9_ILi128EEENS9_ILi32EEEEEENS4_12CausalFusionEJEEENS4_15FmhaFwdEpilogueIS6_fNS8_IJSA_SC_SB_EEEEEJEEEEEvNT_6ParamsE,"aw",@nobits
	.sectionflags	@""
	.align	16
	.zero		1024


//--------------------- .nv.shared.reserved.0     --------------------------
	.section	.nv.shared.reserved.0,"aw",@nobits
	.weak		__nv_reservedSMEM_offset_0_alias
	.size		__nv_reservedSMEM_offset_0_alias, 0, 0
	.other		__nv_reservedSMEM_offset_0_alias,@"STO_CUDA_RESERVED_SHARED STV_DEFAULT"
__nv_reservedSMEM_offset_0_alias:
	.zero		0


//--------------------- .nv.global                --------------------------
	.section	.nv.global,"aw",@nobits
.nv.global:
	.type		_ZN39_INTERNAL_be43d617_4_k_cu_c2279a41_34904cute1_E,@object
	.size		_ZN39_INTERNAL_be43d617_4_k_cu_c2279a41_34904cute1_E,(_ZN39_INTERNAL_be43d617_4_k_cu_c2279a41_34904cuda3std3__45__cpo6cbeginE - _ZN39_INTERNAL_be43d617_4_k_cu_c2279a41_34904cute1_E)
_ZN39_INTERNAL_be43d617_4_k_cu_c2279a41_34904cute1_E:
	.zero		1
	.type		_ZN39_INTERNAL_be43d617_4_k_cu_c2279a41_34904cuda3std3__45__cpo6cbeginE,@object
	.size		_ZN39_INTERNAL_be43d617_4_k_cu_c2279a41_34904cuda3std3__45__cpo6cbeginE,(_ZN39_INTERNAL_be43d617_4_k_cu_c2279a41_34904cuda3std3__48in_placeE - _ZN39_INTERNAL_be43d617_4_k_cu_c2279a41_34904cuda3std3__45__cpo6cbeginE)
_ZN39_INTERNAL_be43d617_4_k_cu_c2279a41_34904cuda3std3__45__cpo6cbeginE:
	.zero		1
	.type		_ZN39_INTERNAL_be43d617_4_k_cu_c2279a41_34904cuda3std3__48in_placeE,@object
	.size		_ZN39_INTERNAL_be43d617_4_k_cu_c2279a41_34904cuda3std3__48in_placeE,(_ZN39_INTERNAL_be43d617_4_k_cu_c2279a41_34904cuda3std6ranges3__45__cpo9iter_moveE - _ZN39_INTERNAL_be43d617_4_k_cu_c2279a41_34904cuda3std3__48in_placeE)
_ZN39_INTERNAL_be43d617_4_k_cu_c2279a41_34904cuda3std3__48in_placeE:
	.zero		1
	.type		_ZN39_INTERNAL_be43d617_4_k_cu_c2279a41_34904cuda3std6ranges3__45__cpo9iter_moveE,@object
	.size		_ZN39_INTERNAL_be43d617_4_k_cu_c2279a41_34904cuda3std6ranges3__45__cpo9iter_moveE,(_ZN39_INTERNAL_be43d617_4_k_cu_c2279a41_34904cuda3std3__45__cpo5beginE - _ZN39_INTERNAL_be43d617_4_k_cu_c2279a41_34904cuda3std6ranges3__45__cpo9iter_moveE)
_ZN39_INTERNAL_be43d617_4_k_cu_c2279a41_34904cuda3std6ranges3__45__cpo9iter_moveE:
	.zero		1
	.type		_ZN39_INTERNAL_be43d617_4_k_cu_c2279a41_34904cuda3std3__45__cpo5beginE,@object
	.size		_ZN39_INTERNAL_be43d617_4_k_cu_c2279a41_34904cuda3std3__45__cpo5beginE,(_ZN39_INTERNAL_be43d617_4_k_cu_c2279a41_34904cuda3std3__441_GLOBAL__N__be43d617_4_k_cu_c2279a41_34906ignoreE - _ZN39_INTERNAL_be43d617_4_k_cu_c2279a41_34904cuda3std3__45__cpo5beginE)
_ZN39_INTERNAL_be43d617_4_k_cu_c2279a41_34904cuda3std3__45__cpo5beginE:
	.zero		1
	.type		_ZN39_INTERNAL_be43d617_4_k_cu_c2279a41_34904cuda3std3__441_GLOBAL__N__be43d617_4_k_cu_c2279a41_34906ignoreE,@object
	.size		_ZN39_INTERNAL_be43d617_4_k_cu_c2279a41_34904cuda3std3__441_GLOBAL__N__be43d617_4_k_cu_c2279a41_34906ignoreE,(_ZN39_INTERNAL_be43d617_4_k_cu_c2279a41_34904cute7productE - _ZN39_INTERNAL_be43d617_4_k_cu_c2279a41_34904cuda3std3__441_GLOBAL__N__be43d617_4_k_cu_c2279a41_34906ignoreE)
_ZN39_INTERNAL_be43d617_4_k_cu_c2279a41_34904cuda3std3__441_GLOBAL__N__be43d617_4_k_cu_c2279a41_34906ignoreE:
	.zero		1
	.type		_ZN39_INTERNAL_be43d617_4_k_cu_c2279a41_34904cute7productE,@object
	.size		_ZN39_INTERNAL_be43d617_4_k_cu_c2279a41_34904cute7productE,(_ZN39_INTERNAL_be43d617_4_k_cu_c2279a41_34904cuda3std3__45__cpo3endE - _ZN39_INTERNAL_be43d617_4_k_cu_c2279a41_34904cute7productE)
_ZN39_INTERNAL_be43d617_4_k_cu_c2279a41_34904cute7productE:
	.zero		1
	.type		_ZN39_INTERNAL_be43d617_4_k_cu_c2279a41_34904cuda3std3__45__cpo3endE,@object
	.size		_ZN39_INTERNAL_be43d617_4_k_cu_c2279a41_34904cuda3std3__45__cpo3endE,(_ZN39_INTERNAL_be43d617_4_k_cu_c2279a41_34904cuda3std3__419piecewise_constructE - _ZN39_INTERNAL_be43d617_4_k_cu_c2279a41_34904cuda3std3__45__cpo3endE)
_ZN39_INTERNAL_be43d617_4_k_cu_c2279a41_34904cuda3std3__45__cpo3endE:
	.zero		1
	.type		_ZN39_INTERNAL_be43d617_4_k_cu_c2279a41_34904cuda3std3__419piecewise_constructE,@object
	.size		_ZN39_INTERNAL_be43d617_4_k_cu_c2279a41_34904cuda3std3__419piecewise_constructE,(_ZN39_INTERNAL_be43d617_4_k_cu_c2279a41_34904cuda3std3__45__cpo4cendE - _ZN39_INTERNAL_be43d617_4_k_cu_c2279a41_34904cuda3std3__419piecewise_constructE)
_ZN39_INTERNAL_be43d617_4_k_cu_c2279a41_34904cuda3std3__419piecewise_constructE:
	.zero		1
	.type		_ZN39_INTERNAL_be43d617_4_k_cu_c2279a41_34904cuda3std3__45__cpo4cendE,@object
	.size		_ZN39_INTERNAL_be43d617_4_k_cu_c2279a41_34904cuda3std3__45__cpo4cendE,(_ZN39_INTERNAL_be43d617_4_k_cu_c2279a41_34904cuda3std6ranges3__45__cpo4swapE - _ZN39_INTERNAL_be43d617_4_k_cu_c2279a41_34904cuda3std3__45__cpo4cendE)
_ZN39_INTERNAL_be43d617_4_k_cu_c2279a41_34904cuda3std3__45__cpo4cendE:
	.zero		1
	.type		_ZN39_INTERNAL_be43d617_4_k_cu_c2279a41_34904cuda3std6ranges3__45__cpo4swapE,@object
	.size		_ZN39_INTERNAL_be43d617_4_k_cu_c2279a41_34904cuda3std6ranges3__45__cpo4swapE,(.L_8 - _ZN39_INTERNAL_be43d617_4_k_cu_c2279a41_34904cuda3std6ranges3__45__cpo4swapE)
_ZN39_INTERNAL_be43d617_4_k_cu_c2279a41_34904cuda3std6ranges3__45__cpo4swapE:
	.zero		1
.L_8:


//--------------------- .nv.constant0._ZN7cutlass13device_kernelINS_4fmha6kernel13FmhaKernelTmaINS1_10collective15FmhaMainloopTmaINS_10bfloat16_tEfN4cute5tupleIJNS7_1CILi64EEENS9_ILi128EEENS9_ILi32EEEEEENS4_12CausalFusionEJEEENS4_15FmhaFwdEpilogueIS6_fNS8_IJSA_SC_SB_EEEEEJEEEEEvNT_6ParamsE --------------------------
	.section	.nv.constant0._ZN7cutlass13device_kernelINS_4fmha6kernel13FmhaKernelTmaINS1_10collective15FmhaMainloopTmaINS_10bfloat16_tEfN4cute5tupleIJNS7_1CILi64EEENS9_ILi128EEENS9_ILi32EEEEEENS4_12CausalFusionEJEEENS4_15FmhaFwdEpilogueIS6_fNS8_IJSA_SC_SB_EEEEEJEEEEEvNT_6ParamsE,"a",@progbits
	.sectionflags	@""
	.align	4
.nv.constant0._ZN7cutlass13device_kernelINS_4fmha6kernel13FmhaKernelTmaINS1_10collective15FmhaMainloopTmaINS_10bfloat16_tEfN4cute5tupleIJNS7_1CILi64EEENS9_ILi128EEENS9_ILi32EEEEEENS4_12CausalFusionEJEEENS4_15FmhaFwdEpilogueIS6_fNS8_IJSA_SC_SB_EEEEEJEEEEEvNT_6ParamsE:
	.zero		2688


//--------------------- SYMBOLS --------------------------

	.type		.nv.reservedSmem.offset0,@object
	.size		.nv.reservedSmem.offset0,0x4
	.type		__assertfail,@function
